//
// Generated by NVIDIA NVVM Compiler
//
// Compiler Build ID: CL-36424714
// Cuda compilation tools, release 13.0, V13.0.88
// Based on NVVM 20.0.0
//

.version 9.0
.target sm_100
.address_size 64

	// .globl	_Z14calculate_freqPiiS_

.visible .entry _Z14calculate_freqPiiS_(
	.param .u64 .ptr .align 1 _Z14calculate_freqPiiS__param_0,
	.param .u32 _Z14calculate_freqPiiS__param_1,
	.param .u64 .ptr .align 1 _Z14calculate_freqPiiS__param_2
)
{
	.reg .pred 	%p<2>;
	.reg .b32 	%r<8>;
	.reg .b64 	%rd<9>;

	ld.param.u64 	%rd1, [_Z14calculate_freqPiiS__param_0];
	ld.param.u32 	%r2, [_Z14calculate_freqPiiS__param_1];
	ld.param.u64 	%rd2, [_Z14calculate_freqPiiS__param_2];
	mov.u32 	%r3, %ctaid.x;
	mov.u32 	%r4, %ntid.x;
	mov.u32 	%r5, %tid.x;
	mad.lo.s32 	%r1, %r3, %r4, %r5;
	setp.ge.s32 	%p1, %r1, %r2;
	@%p1 bra 	$L__BB0_2;
	cvta.to.global.u64 	%rd3, %rd1;
	cvta.to.global.u64 	%rd4, %rd2;
	mul.wide.s32 	%rd5, %r1, 4;
	add.s64 	%rd6, %rd3, %rd5;
	ld.global.u32 	%r6, [%rd6];
	mul.wide.s32 	%rd7, %r6, 4;
	add.s64 	%rd8, %rd4, %rd7;
	atom.global.add.u32 	%r7, [%rd8], 1;
$L__BB0_2:
	ret;

}
	// .globl	_Z10assign_posPKiPiS1_i
.visible .entry _Z10assign_posPKiPiS1_i(
	.param .u64 .ptr .align 1 _Z10assign_posPKiPiS1_i_param_0,
	.param .u64 .ptr .align 1 _Z10assign_posPKiPiS1_i_param_1,
	.param .u64 .ptr .align 1 _Z10assign_posPKiPiS1_i_param_2,
	.param .u32 _Z10assign_posPKiPiS1_i_param_3
)
{
	.reg .pred 	%p<2>;
	.reg .b32 	%r<8>;
	.reg .b64 	%rd<13>;

	ld.param.u64 	%rd1, [_Z10assign_posPKiPiS1_i_param_0];
	ld.param.u64 	%rd2, [_Z10assign_posPKiPiS1_i_param_1];
	ld.param.u64 	%rd3, [_Z10assign_posPKiPiS1_i_param_2];
	ld.param.u32 	%r2, [_Z10assign_posPKiPiS1_i_param_3];
	mov.u32 	%r3, %ctaid.x;
	mov.u32 	%r4, %ntid.x;
	mov.u32 	%r5, %tid.x;
	mad.lo.s32 	%r1, %r3, %r4, %r5;
	setp.ge.s32 	%p1, %r1, %r2;
	@%p1 bra 	$L__BB1_2;
	cvta.to.global.u64 	%rd4, %rd1;
	cvta.to.global.u64 	%rd5, %rd3;
	cvta.to.global.u64 	%rd6, %rd2;
	mul.wide.s32 	%rd7, %r1, 4;
	add.s64 	%rd8, %rd4, %rd7;
	ld.global.u32 	%r6, [%rd8];
	mul.wide.s32 	%rd9, %r6, 4;
	add.s64 	%rd10, %rd5, %rd9;
	atom.global.add.u32 	%r7, [%rd10], -1;
	mul.wide.s32 	%rd11, %r7, 4;
	add.s64 	%rd12, %rd6, %rd11;
	st.global.u32 	[%rd12+-4], %r1;
$L__BB1_2:
	ret;

}
	// .globl	_Z12init_bucketsPKiPiPcS2_i
.visible .entry _Z12init_bucketsPKiPiPcS2_i(
	.param .u64 .ptr .align 1 _Z12init_bucketsPKiPiPcS2_i_param_0,
	.param .u64 .ptr .align 1 _Z12init_bucketsPKiPiPcS2_i_param_1,
	.param .u64 .ptr .align 1 _Z12init_bucketsPKiPiPcS2_i_param_2,
	.param .u64 .ptr .align 1 _Z12init_bucketsPKiPiPcS2_i_param_3,
	.param .u32 _Z12init_bucketsPKiPiPcS2_i_param_4
)
{
	.reg .pred 	%p<7>;
	.reg .b16 	%rs<3>;
	.reg .b32 	%r<10>;
	.reg .b64 	%rd<18>;

	ld.param.u64 	%rd1, [_Z12init_bucketsPKiPiPcS2_i_param_0];
	ld.param.u64 	%rd2, [_Z12init_bucketsPKiPiPcS2_i_param_1];
	ld.param.u64 	%rd3, [_Z12init_bucketsPKiPiPcS2_i_param_2];
	ld.param.u64 	%rd4, [_Z12init_bucketsPKiPiPcS2_i_param_3];
	ld.param.u32 	%r2, [_Z12init_bucketsPKiPiPcS2_i_param_4];
	mov.u32 	%r3, %ctaid.x;
	mov.u32 	%r4, %ntid.x;
	mov.u32 	%r5, %tid.x;
	mad.lo.s32 	%r1, %r3, %r4, %r5;
	setp.ge.s32 	%p3, %r1, %r2;
	@%p3 bra 	$L__BB2_4;
	setp.eq.s32 	%p5, %r1, 0;
	mov.pred 	%p6, -1;
	@%p5 bra 	$L__BB2_3;
	cvta.to.global.u64 	%rd5, %rd1;
	cvta.to.global.u64 	%rd6, %rd2;
	mul.wide.s32 	%rd7, %r1, 4;
	add.s64 	%rd8, %rd6, %rd7;
	ld.global.u32 	%r6, [%rd8];
	mul.wide.s32 	%rd9, %r6, 4;
	add.s64 	%rd10, %rd5, %rd9;
	ld.global.u32 	%r7, [%rd10];
	ld.global.u32 	%r8, [%rd8+-4];
	mul.wide.s32 	%rd11, %r8, 4;
	add.s64 	%rd12, %rd5, %rd11;
	ld.global.u32 	%r9, [%rd12];
	setp.ne.s32 	%p6, %r7, %r9;
$L__BB2_3:
	selp.u16 	%rs1, 1, 0, %p6;
	cvt.s64.s32 	%rd13, %r1;
	cvta.to.global.u64 	%rd14, %rd3;
	add.s64 	%rd15, %rd14, %rd13;
	st.global.u8 	[%rd15], %rs1;
	cvta.to.global.u64 	%rd16, %rd4;
	add.s64 	%rd17, %rd16, %rd13;
	mov.b16 	%rs2, 0;
	st.global.u8 	[%rd17], %rs2;
$L__BB2_4:
	ret;

}
	// .globl	_Z11assign_rankPiS_ii
.visible .entry _Z11assign_rankPiS_ii(
	.param .u64 .ptr .align 1 _Z11assign_rankPiS_ii_param_0,
	.param .u64 .ptr .align 1 _Z11assign_rankPiS_ii_param_1,
	.param .u32 _Z11assign_rankPiS_ii_param_2,
	.param .u32 _Z11assign_rankPiS_ii_param_3
)
{
	.reg .pred 	%p<2>;
	.reg .b32 	%r<9>;
	.reg .b64 	%rd<9>;

	ld.param.u64 	%rd1, [_Z11assign_rankPiS_ii_param_0];
	ld.param.u64 	%rd2, [_Z11assign_rankPiS_ii_param_1];
	ld.param.u32 	%r2, [_Z11assign_rankPiS_ii_param_2];
	ld.param.u32 	%r3, [_Z11assign_rankPiS_ii_param_3];
	mov.u32 	%r4, %ctaid.x;
	mov.u32 	%r5, %ntid.x;
	mov.u32 	%r6, %tid.x;
	mad.lo.s32 	%r7, %r4, %r5, %r6;
	add.s32 	%r1, %r7, %r2;
	setp.ge.s32 	%p1, %r1, %r3;
	@%p1 bra 	$L__BB3_2;
	cvta.to.global.u64 	%rd3, %rd1;
	cvta.to.global.u64 	%rd4, %rd2;
	mul.wide.s32 	%rd5, %r1, 4;
	add.s64 	%rd6, %rd3, %rd5;
	ld.global.u32 	%r8, [%rd6];
	mul.wide.s32 	%rd7, %r8, 4;
	add.s64 	%rd8, %rd4, %rd7;
	st.global.u32 	[%rd8], %r2;
$L__BB3_2:
	ret;

}
	// .globl	_Z18update_rank_offsetPiS_S_Pciii
.visible .entry _Z18update_rank_offsetPiS_S_Pciii(
	.param .u64 .ptr .align 1 _Z18update_rank_offsetPiS_S_Pciii_param_0,
	.param .u64 .ptr .align 1 _Z18update_rank_offsetPiS_S_Pciii_param_1,
	.param .u64 .ptr .align 1 _Z18update_rank_offsetPiS_S_Pciii_param_2,
	.param .u64 .ptr .align 1 _Z18update_rank_offsetPiS_S_Pciii_param_3,
	.param .u32 _Z18update_rank_offsetPiS_S_Pciii_param_4,
	.param .u32 _Z18update_rank_offsetPiS_S_Pciii_param_5,
	.param .u32 _Z18update_rank_offsetPiS_S_Pciii_param_6
)
{
	.reg .pred 	%p<3>;
	.reg .b16 	%rs<2>;
	.reg .b32 	%r<14>;
	.reg .b64 	%rd<17>;

	ld.param.u64 	%rd1, [_Z18update_rank_offsetPiS_S_Pciii_param_0];
	ld.param.u64 	%rd2, [_Z18update_rank_offsetPiS_S_Pciii_param_1];
	ld.param.u64 	%rd3, [_Z18update_rank_offsetPiS_S_Pciii_param_2];
	ld.param.u64 	%rd4, [_Z18update_rank_offsetPiS_S_Pciii_param_3];
	ld.param.u32 	%r3, [_Z18update_rank_offsetPiS_S_Pciii_param_4];
	ld.param.u32 	%r4, [_Z18update_rank_offsetPiS_S_Pciii_param_5];
	ld.param.u32 	%r5, [_Z18update_rank_offsetPiS_S_Pciii_param_6];
	mov.u32 	%r6, %ctaid.x;
	mov.u32 	%r7, %ntid.x;
	mov.u32 	%r8, %tid.x;
	mad.lo.s32 	%r9, %r6, %r7, %r8;
	add.s32 	%r1, %r9, %r4;
	setp.ge.s32 	%p1, %r1, %r5;
	@%p1 bra 	$L__BB4_3;
	cvta.to.global.u64 	%rd5, %rd1;
	mul.wide.s32 	%rd6, %r1, 4;
	add.s64 	%rd7, %rd5, %rd6;
	ld.global.u32 	%r10, [%rd7];
	sub.s32 	%r2, %r10, %r3;
	setp.lt.s32 	%p2, %r2, 0;
	@%p2 bra 	$L__BB4_3;
	cvta.to.global.u64 	%rd8, %rd2;
	mul.wide.u32 	%rd9, %r2, 4;
	add.s64 	%rd10, %rd8, %rd9;
	ld.global.u32 	%r11, [%rd10];
	cvta.to.global.u64 	%rd11, %rd3;
	mul.wide.s32 	%rd12, %r11, 4;
	add.s64 	%rd13, %rd11, %rd12;
	atom.global.add.u32 	%r12, [%rd13], 1;
	add.s32 	%r13, %r12, %r11;
	st.global.u32 	[%rd10], %r13;
	cvt.s64.s32 	%rd14, %r13;
	cvta.to.global.u64 	%rd15, %rd4;
	add.s64 	%rd16, %rd15, %rd14;
	mov.b16 	%rs1, 1;
	st.global.u8 	[%rd16], %rs1;
$L__BB4_3:
	ret;

}
	// .globl	_Z9clean_b2hPiS_PcS0_iiii
.visible .entry _Z9clean_b2hPiS_PcS0_iiii(
	.param .u64 .ptr .align 1 _Z9clean_b2hPiS_PcS0_iiii_param_0,
	.param .u64 .ptr .align 1 _Z9clean_b2hPiS_PcS0_iiii_param_1,
	.param .u64 .ptr .align 1 _Z9clean_b2hPiS_PcS0_iiii_param_2,
	.param .u64 .ptr .align 1 _Z9clean_b2hPiS_PcS0_iiii_param_3,
	.param .u32 _Z9clean_b2hPiS_PcS0_iiii_param_4,
	.param .u32 _Z9clean_b2hPiS_PcS0_iiii_param_5,
	.param .u32 _Z9clean_b2hPiS_PcS0_iiii_param_6,
	.param .u32 _Z9clean_b2hPiS_PcS0_iiii_param_7
)
{
	.reg .pred 	%p<9>;
	.reg .b16 	%rs<5>;
	.reg .b32 	%r<18>;
	.reg .b64 	%rd<19>;

	ld.param.u64 	%rd4, [_Z9clean_b2hPiS_PcS0_iiii_param_0];
	ld.param.u64 	%rd5, [_Z9clean_b2hPiS_PcS0_iiii_param_1];
	ld.param.u64 	%rd6, [_Z9clean_b2hPiS_PcS0_iiii_param_2];
	ld.param.u64 	%rd7, [_Z9clean_b2hPiS_PcS0_iiii_param_3];
	ld.param.u32 	%r6, [_Z9clean_b2hPiS_PcS0_iiii_param_4];
	ld.param.u32 	%r8, [_Z9clean_b2hPiS_PcS0_iiii_param_5];
	ld.param.u32 	%r9, [_Z9clean_b2hPiS_PcS0_iiii_param_6];
	ld.param.u32 	%r7, [_Z9clean_b2hPiS_PcS0_iiii_param_7];
	cvta.to.global.u64 	%rd1, %rd7;
	mov.u32 	%r10, %ctaid.x;
	mov.u32 	%r11, %ntid.x;
	mov.u32 	%r12, %tid.x;
	mad.lo.s32 	%r13, %r10, %r11, %r12;
	add.s32 	%r1, %r13, %r8;
	setp.ge.s32 	%p1, %r1, %r9;
	@%p1 bra 	$L__BB5_7;
	cvta.to.global.u64 	%rd8, %rd4;
	mul.wide.s32 	%rd9, %r1, 4;
	add.s64 	%rd10, %rd8, %rd9;
	ld.global.u32 	%r14, [%rd10];
	sub.s32 	%r2, %r14, %r6;
	setp.lt.s32 	%p2, %r2, 0;
	@%p2 bra 	$L__BB5_7;
	cvta.to.global.u64 	%rd11, %rd5;
	mul.wide.u32 	%rd12, %r2, 4;
	add.s64 	%rd13, %rd11, %rd12;
	ld.global.u32 	%r15, [%rd13];
	cvt.s64.s32 	%rd14, %r15;
	add.s64 	%rd15, %rd1, %rd14;
	ld.global.u8 	%rs1, [%rd15];
	setp.eq.s16 	%p3, %rs1, 0;
	add.s32 	%r17, %r15, 1;
	setp.ge.s32 	%p4, %r17, %r7;
	or.pred  	%p5, %p3, %p4;
	@%p5 bra 	$L__BB5_7;
	cvta.to.global.u64 	%rd2, %rd6;
$L__BB5_4:
	cvt.s64.s32 	%rd16, %r17;
	add.s64 	%rd17, %rd2, %rd16;
	ld.global.u8 	%rs2, [%rd17];
	setp.ne.s16 	%p6, %rs2, 0;
	@%p6 bra 	$L__BB5_7;
	add.s64 	%rd3, %rd1, %rd16;
	ld.global.u8 	%rs3, [%rd3];
	setp.eq.s16 	%p7, %rs3, 0;
	@%p7 bra 	$L__BB5_7;
	mov.b16 	%rs4, 0;
	st.global.u8 	[%rd3], %rs4;
	add.s32 	%r17, %r17, 1;
	setp.ne.s32 	%p8, %r17, %r7;
	@%p8 bra 	$L__BB5_4;
$L__BB5_7:
	ret;

}
	// .globl	_Z13update_pos_bhPiS_PcS0_i
.visible .entry _Z13update_pos_bhPiS_PcS0_i(
	.param .u64 .ptr .align 1 _Z13update_pos_bhPiS_PcS0_i_param_0,
	.param .u64 .ptr .align 1 _Z13update_pos_bhPiS_PcS0_i_param_1,
	.param .u64 .ptr .align 1 _Z13update_pos_bhPiS_PcS0_i_param_2,
	.param .u64 .ptr .align 1 _Z13update_pos_bhPiS_PcS0_i_param_3,
	.param .u32 _Z13update_pos_bhPiS_PcS0_i_param_4
)
{
	.reg .pred 	%p<2>;
	.reg .b16 	%rs<4>;
	.reg .b32 	%r<7>;
	.reg .b64 	%rd<16>;

	ld.param.u64 	%rd1, [_Z13update_pos_bhPiS_PcS0_i_param_0];
	ld.param.u64 	%rd2, [_Z13update_pos_bhPiS_PcS0_i_param_1];
	ld.param.u64 	%rd3, [_Z13update_pos_bhPiS_PcS0_i_param_2];
	ld.param.u64 	%rd4, [_Z13update_pos_bhPiS_PcS0_i_param_3];
	ld.param.u32 	%r2, [_Z13update_pos_bhPiS_PcS0_i_param_4];
	mov.u32 	%r3, %ctaid.x;
	mov.u32 	%r4, %ntid.x;
	mov.u32 	%r5, %tid.x;
	mad.lo.s32 	%r1, %r3, %r4, %r5;
	setp.ge.s32 	%p1, %r1, %r2;
	@%p1 bra 	$L__BB6_2;
	cvta.to.global.u64 	%rd5, %rd2;
	cvta.to.global.u64 	%rd6, %rd1;
	cvta.to.global.u64 	%rd7, %rd4;
	cvta.to.global.u64 	%rd8, %rd3;
	cvt.s64.s32 	%rd9, %r1;
	mul.wide.s32 	%rd10, %r1, 4;
	add.s64 	%rd11, %rd5, %rd10;
	ld.global.u32 	%r6, [%rd11];
	mul.wide.s32 	%rd12, %r6, 4;
	add.s64 	%rd13, %rd6, %rd12;
	st.global.u32 	[%rd13], %r1;
	add.s64 	%rd14, %rd7, %rd9;
	ld.global.u8 	%rs1, [%rd14];
	add.s64 	%rd15, %rd8, %rd9;
	ld.global.u8 	%rs2, [%rd15];
	or.b16  	%rs3, %rs2, %rs1;
	st.global.u8 	[%rd15], %rs3;
$L__BB6_2:
	ret;

}
	// .globl	_Z10final_rankPiS_i
.visible .entry _Z10final_rankPiS_i(
	.param .u64 .ptr .align 1 _Z10final_rankPiS_i_param_0,
	.param .u64 .ptr .align 1 _Z10final_rankPiS_i_param_1,
	.param .u32 _Z10final_rankPiS_i_param_2
)
{
	.reg .pred 	%p<2>;
	.reg .b32 	%r<7>;
	.reg .b64 	%rd<9>;

	ld.param.u64 	%rd1, [_Z10final_rankPiS_i_param_0];
	ld.param.u64 	%rd2, [_Z10final_rankPiS_i_param_1];
	ld.param.u32 	%r2, [_Z10final_rankPiS_i_param_2];
	mov.u32 	%r3, %ctaid.x;
	mov.u32 	%r4, %ntid.x;
	mov.u32 	%r5, %tid.x;
	mad.lo.s32 	%r1, %r3, %r4, %r5;
	setp.ge.s32 	%p1, %r1, %r2;
	@%p1 bra 	$L__BB7_2;
	cvta.to.global.u64 	%rd3, %rd1;
	cvta.to.global.u64 	%rd4, %rd2;
	mul.wide.s32 	%rd5, %r1, 4;
	add.s64 	%rd6, %rd3, %rd5;
	ld.global.u32 	%r6, [%rd6];
	mul.wide.s32 	%rd7, %r6, 4;
	add.s64 	%rd8, %rd4, %rd7;
	st.global.u32 	[%rd8], %r1;
$L__BB7_2:
	ret;

}


// ===== COMPILED SASS (sm_100) =====

	.target	sm_100

	.elftype	@"ET_EXEC"


//--------------------- .note.nv.tkinfo           --------------------------
	.section	.note.nv.tkinfo,"",@"SHT_NOTE"
	.sectionflags	@"SHF_NOTE_NV_TKINFO"
	.tkinfo
        /*0018*/ 	.word	0x00000002
        /*0030*/ 	.string	""
        /*0030*/ 	.string	"ptxas"
        /*0030*/ 	.string	"Cuda compilation tools, release 13.0, V13.0.88"
        /*0030*/ 	.string	"Build cuda_13.0.r13.0/compiler.36424714_0"
        /*0030*/ 	.string	"-arch sm_100 -m 64 "



//--------------------- .note.nv.cuinfo           --------------------------
	.section	.note.nv.cuinfo,"",@"SHT_NOTE"
	.sectionflags	@"SHF_NOTE_NV_CUINFO"
        /*0018*/ 	.short	0x0002
        /*001a*/ 	.short	0x0064
        /*001c*/ 	.short	0x0082
	.zero		2


//--------------------- .nv.info                  --------------------------
	.section	.nv.info,"",@"SHT_CUDA_INFO"
	.align	4


	//----- nvinfo : EIATTR_REGCOUNT
	.align		4
        /*0000*/ 	.byte	0x04, 0x2f
        /*0002*/ 	.short	(.L_1 - .L_0)
	.align		4
.L_0:
        /*0004*/ 	.word	index@(_Z14calculate_freqPiiS_)
        /*0008*/ 	.word	0x0000000a


	//----- nvinfo : EIATTR_FRAME_SIZE
	.align		4
.L_1:
        /*000c*/ 	.byte	0x04, 0x11
        /*000e*/ 	.short	(.L_3 - .L_2)
	.align		4
.L_2:
        /*0010*/ 	.word	index@(_Z14calculate_freqPiiS_)
        /*0014*/ 	.word	0x00000000


	//----- nvinfo : EIATTR_REGCOUNT
	.align		4
.L_3:
        /*0018*/ 	.byte	0x04, 0x2f
        /*001a*/ 	.short	(.L_5 - .L_4)
	.align		4
.L_4:
        /*001c*/ 	.word	index@(_Z10assign_posPKiPiS1_i)
        /*0020*/ 	.word	0x0000000e


	//----- nvinfo : EIATTR_FRAME_SIZE
	.align		4
.L_5:
        /*0024*/ 	.byte	0x04, 0x11
        /*0026*/ 	.short	(.L_7 - .L_6)
	.align		4
.L_6:
        /*0028*/ 	.word	index@(_Z10assign_posPKiPiS1_i)
        /*002c*/ 	.word	0x00000000


	//----- nvinfo : EIATTR_REGCOUNT
	.align		4
.L_7:
        /*0030*/ 	.byte	0x04, 0x2f
        /*0032*/ 	.short	(.L_9 - .L_8)
	.align		4
.L_8:
        /*0034*/ 	.word	index@(_Z12init_bucketsPKiPiPcS2_i)
        /*0038*/ 	.word	0x0000000e


	//----- nvinfo : EIATTR_FRAME_SIZE
	.align		4
.L_9:
        /*003c*/ 	.byte	0x04, 0x11
        /*003e*/ 	.short	(.L_11 - .L_10)
	.align		4
.L_10:
        /*0040*/ 	.word	index@(_Z12init_bucketsPKiPiPcS2_i)
        /*0044*/ 	.word	0x00000000


	//----- nvinfo : EIATTR_REGCOUNT
	.align		4
.L_11:
        /*0048*/ 	.byte	0x04, 0x2f
        /*004a*/ 	.short	(.L_13 - .L_12)
	.align		4
.L_12:
        /*004c*/ 	.word	index@(_Z11assign_rankPiS_ii)
        /*0050*/ 	.word	0x0000000a


	//----- nvinfo : EIATTR_FRAME_SIZE
	.align		4
.L_13:
        /*0054*/ 	.byte	0x04, 0x11
        /*0056*/ 	.short	(.L_15 - .L_14)
	.align		4
.L_14:
        /*0058*/ 	.word	index@(_Z11assign_rankPiS_ii)
        /*005c*/ 	.word	0x00000000


	//----- nvinfo : EIATTR_REGCOUNT
	.align		4
.L_15:
        /*0060*/ 	.byte	0x04, 0x2f
        /*0062*/ 	.short	(.L_17 - .L_16)
	.align		4
.L_16:
        /*0064*/ 	.word	index@(_Z18update_rank_offsetPiS_S_Pciii)
        /*0068*/ 	.word	0x0000000e


	//----- nvinfo : EIATTR_FRAME_SIZE
	.align		4
.L_17:
        /*006c*/ 	.byte	0x04, 0x11
        /*006e*/ 	.short	(.L_19 - .L_18)
	.align		4
.L_18:
        /*0070*/ 	.word	index@(_Z18update_rank_offsetPiS_S_Pciii)
        /*0074*/ 	.word	0x00000000


	//----- nvinfo : EIATTR_REGCOUNT
	.align		4
.L_19:
        /*0078*/ 	.byte	0x04, 0x2f
        /*007a*/ 	.short	(.L_21 - .L_20)
	.align		4
.L_20:
        /*007c*/ 	.word	index@(_Z9clean_b2hPiS_PcS0_iiii)
        /*0080*/ 	.word	0x00000008


	//----- nvinfo : EIATTR_FRAME_SIZE
	.align		4
.L_21:
        /*0084*/ 	.byte	0x04, 0x11
        /*0086*/ 	.short	(.L_23 - .L_22)
	.align		4
.L_22:
        /*0088*/ 	.word	index@(_Z9clean_b2hPiS_PcS0_iiii)
        /*008c*/ 	.word	0x00000000


	//----- nvinfo : EIATTR_REGCOUNT
	.align		4
.L_23:
        /*0090*/ 	.byte	0x04, 0x2f
        /*0092*/ 	.short	(.L_25 - .L_24)
	.align		4
.L_24:
        /*0094*/ 	.word	index@(_Z13update_pos_bhPiS_PcS0_i)
        /*0098*/ 	.word	0x0000000e


	//----- nvinfo : EIATTR_FRAME_SIZE
	.align		4
.L_25:
        /*009c*/ 	.byte	0x04, 0x11
        /*009e*/ 	.short	(.L_27 - .L_26)
	.align		4
.L_26:
        /*00a0*/ 	.word	index@(_Z13update_pos_bhPiS_PcS0_i)
        /*00a4*/ 	.word	0x00000000


	//----- nvinfo : EIATTR_REGCOUNT
	.align		4
.L_27:
        /*00a8*/ 	.byte	0x04, 0x2f
        /*00aa*/ 	.short	(.L_29 - .L_28)
	.align		4
.L_28:
        /*00ac*/ 	.word	index@(_Z10final_rankPiS_i)
        /*00b0*/ 	.word	0x0000000a


	//----- nvinfo : EIATTR_FRAME_SIZE
	.align		4
.L_29:
        /*00b4*/ 	.byte	0x04, 0x11
        /*00b6*/ 	.short	(.L_31 - .L_30)
	.align		4
.L_30:
        /*00b8*/ 	.word	index@(_Z10final_rankPiS_i)
        /*00bc*/ 	.word	0x00000000


	//----- nvinfo : EIATTR_MIN_STACK_SIZE
	.align		4
.L_31:
        /*00c0*/ 	.byte	0x04, 0x12
        /*00c2*/ 	.short	(.L_33 - .L_32)
	.align		4
.L_32:
        /*00c4*/ 	.word	index@(_Z10final_rankPiS_i)
        /*00c8*/ 	.word	0x00000000


	//----- nvinfo : EIATTR_MIN_STACK_SIZE
	.align		4
.L_33:
        /*00cc*/ 	.byte	0x04, 0x12
        /*00ce*/ 	.short	(.L_35 - .L_34)
	.align		4
.L_34:
        /*00d0*/ 	.word	index@(_Z13update_pos_bhPiS_PcS0_i)
        /*00d4*/ 	.word	0x00000000


	//----- nvinfo : EIATTR_MIN_STACK_SIZE
	.align		4
.L_35:
        /*00d8*/ 	.byte	0x04, 0x12
        /*00da*/ 	.short	(.L_37 - .L_36)
	.align		4
.L_36:
        /*00dc*/ 	.word	index@(_Z9clean_b2hPiS_PcS0_iiii)
        /*00e0*/ 	.word	0x00000000


	//----- nvinfo : EIATTR_MIN_STACK_SIZE
	.align		4
.L_37:
        /*00e4*/ 	.byte	0x04, 0x12
        /*00e6*/ 	.short	(.L_39 - .L_38)
	.align		4
.L_38:
        /*00e8*/ 	.word	index@(_Z18update_rank_offsetPiS_S_Pciii)
        /*00ec*/ 	.word	0x00000000


	//----- nvinfo : EIATTR_MIN_STACK_SIZE
	.align		4
.L_39:
        /*00f0*/ 	.byte	0x04, 0x12
        /*00f2*/ 	.short	(.L_41 - .L_40)
	.align		4
.L_40:
        /*00f4*/ 	.word	index@(_Z11assign_rankPiS_ii)
        /*00f8*/ 	.word	0x00000000


	//----- nvinfo : EIATTR_MIN_STACK_SIZE
	.align		4
.L_41:
        /*00fc*/ 	.byte	0x04, 0x12
        /*00fe*/ 	.short	(.L_43 - .L_42)
	.align		4
.L_42:
        /*0100*/ 	.word	index@(_Z12init_bucketsPKiPiPcS2_i)
        /*0104*/ 	.word	0x00000000


	//----- nvinfo : EIATTR_MIN_STACK_SIZE
	.align		4
.L_43:
        /*0108*/ 	.byte	0x04, 0x12
        /*010a*/ 	.short	(.L_45 - .L_44)
	.align		4
.L_44:
        /*010c*/ 	.word	index@(_Z10assign_posPKiPiS1_i)
        /*0110*/ 	.word	0x00000000


	//----- nvinfo : EIATTR_MIN_STACK_SIZE
	.align		4
.L_45:
        /*0114*/ 	.byte	0x04, 0x12
        /*0116*/ 	.short	(.L_47 - .L_46)
	.align		4
.L_46:
        /*0118*/ 	.word	index@(_Z14calculate_freqPiiS_)
        /*011c*/ 	.word	0x00000000
.L_47:


//--------------------- .nv.compat                --------------------------
	.section	.nv.compat,"",@"SHT_CUDA_COMPAT_INFO"
	.align	4
        /*0000*/ 	.byte	0x02, 0x09, 0x00, 0x00, 0x02, 0x02, 0x01, 0x00, 0x02, 0x05, 0x05, 0x00, 0x03, 0x07, 0x01, 0x01
        /*0010*/ 	.byte	0x02, 0x03, 0x00, 0x00, 0x02, 0x06, 0x01, 0x00, 0x04, 0x0b, 0x08, 0x00, 0x09, 0x00, 0x00, 0x00
        /*0020*/ 	.byte	0x00, 0x00, 0x00, 0x00


//--------------------- .nv.info._Z10final_rankPiS_i --------------------------
	.section	.nv.info._Z10final_rankPiS_i,"",@"SHT_CUDA_INFO"
	.sectionflags	@""
	.align	4


	//----- nvinfo : EIATTR_CUDA_API_VERSION
	.align		4
        /*0000*/ 	.byte	0x04, 0x37
        /*0002*/ 	.short	(.L_49 - .L_48)
.L_48:
        /*0004*/ 	.word	0x00000082


	//----- nvinfo : EIATTR_KPARAM_INFO
	.align		4
.L_49:
        /*0008*/ 	.byte	0x04, 0x17
        /*000a*/ 	.short	(.L_51 - .L_50)
.L_50:
        /*000c*/ 	.word	0x00000000
        /*0010*/ 	.short	0x0002
        /*0012*/ 	.short	0x0010
        /*0014*/ 	.byte	0x00, 0xf0, 0x11, 0x00


	//----- nvinfo : EIATTR_KPARAM_INFO
	.align		4
.L_51:
        /*0018*/ 	.byte	0x04, 0x17
        /*001a*/ 	.short	(.L_53 - .L_52)
.L_52:
        /*001c*/ 	.word	0x00000000
        /*0020*/ 	.short	0x0001
        /*0022*/ 	.short	0x0008
        /*0024*/ 	.byte	0x00, 0xf5, 0x21, 0x00


	//----- nvinfo : EIATTR_KPARAM_INFO
	.align		4
.L_53:
        /*0028*/ 	.byte	0x04, 0x17
        /*002a*/ 	.short	(.L_55 - .L_54)
.L_54:
        /*002c*/ 	.word	0x00000000
        /*0030*/ 	.short	0x0000
        /*0032*/ 	.short	0x0000
        /*0034*/ 	.byte	0x00, 0xf5, 0x21, 0x00


	//----- nvinfo : EIATTR_SPARSE_MMA_MASK
	.align		4
.L_55:
        /*0038*/ 	.byte	0x03, 0x50
        /*003a*/ 	.short	0x0000


	//----- nvinfo : EIATTR_MAXREG_COUNT
	.align		4
        /*003c*/ 	.byte	0x03, 0x1b
        /*003e*/ 	.short	0x00ff


	//----- nvinfo : EIATTR_MERCURY_ISA_VERSION
	.align		4
        /*0040*/ 	.byte	0x03, 0x5f
        /*0042*/ 	.short	0x0101


	//----- nvinfo : EIATTR_VRC_CTA_INIT_COUNT
	.align		4
        /*0044*/ 	.byte	0x02, 0x4a
	.zero		1
	.zero		1


	//----- nvinfo : EIATTR_EXIT_INSTR_OFFSETS
	.align		4
        /*0048*/ 	.byte	0x04, 0x1c
        /*004a*/ 	.short	(.L_57 - .L_56)


	//   ....[0]....
.L_56:
        /*004c*/ 	.word	0x00000070


	//   ....[1]....
        /*0050*/ 	.word	0x000000f0


	//----- nvinfo : EIATTR_CBANK_PARAM_SIZE
	.align		4
.L_57:
        /*0054*/ 	.byte	0x03, 0x19
        /*0056*/ 	.short	0x0014


	//----- nvinfo : EIATTR_PARAM_CBANK
	.align		4
        /*0058*/ 	.byte	0x04, 0x0a
        /*005a*/ 	.short	(.L_59 - .L_58)
	.align		4
.L_58:
        /*005c*/ 	.word	index@(.nv.constant0._Z10final_rankPiS_i)
        /*0060*/ 	.short	0x0380
        /*0062*/ 	.short	0x0014


	//----- nvinfo : EIATTR_SW_WAR
	.align		4
.L_59:
        /*0064*/ 	.byte	0x04, 0x36
        /*0066*/ 	.short	(.L_61 - .L_60)
.L_60:
        /*0068*/ 	.word	0x00000008
.L_61:


//--------------------- .nv.info._Z13update_pos_bhPiS_PcS0_i --------------------------
	.section	.nv.info._Z13update_pos_bhPiS_PcS0_i,"",@"SHT_CUDA_INFO"
	.sectionflags	@""
	.align	4


	//----- nvinfo : EIATTR_CUDA_API_VERSION
	.align		4
        /*0000*/ 	.byte	0x04, 0x37
        /*0002*/ 	.short	(.L_63 - .L_62)
.L_62:
        /*0004*/ 	.word	0x00000082


	//----- nvinfo : EIATTR_KPARAM_INFO
	.align		4
.L_63:
        /*0008*/ 	.byte	0x04, 0x17
        /*000a*/ 	.short	(.L_65 - .L_64)
.L_64:
        /*000c*/ 	.word	0x00000000
        /*0010*/ 	.short	0x0004
        /*0012*/ 	.short	0x0020
        /*0014*/ 	.byte	0x00, 0xf0, 0x11, 0x00


	//----- nvinfo : EIATTR_KPARAM_INFO
	.align		4
.L_65:
        /*0018*/ 	.byte	0x04, 0x17
        /*001a*/ 	.short	(.L_67 - .L_66)
.L_66:
        /*001c*/ 	.word	0x00000000
        /*0020*/ 	.short	0x0003
        /*0022*/ 	.short	0x0018
        /*0024*/ 	.byte	0x00, 0xf5, 0x21, 0x00


	//----- nvinfo : EIATTR_KPARAM_INFO
	.align		4
.L_67:
        /*0028*/ 	.byte	0x04, 0x17
        /*002a*/ 	.short	(.L_69 - .L_68)
.L_68:
        /*002c*/ 	.word	0x00000000
        /*0030*/ 	.short	0x0002
        /*0032*/ 	.short	0x0010
        /*0034*/ 	.byte	0x00, 0xf5, 0x21, 0x00


	//----- nvinfo : EIATTR_KPARAM_INFO
	.align		4
.L_69:
        /*0038*/ 	.byte	0x04, 0x17
        /*003a*/ 	.short	(.L_71 - .L_70)
.L_70:
        /*003c*/ 	.word	0x00000000
        /*0040*/ 	.short	0x0001
        /*0042*/ 	.short	0x0008
        /*0044*/ 	.byte	0x00, 0xf5, 0x21, 0x00


	//----- nvinfo : EIATTR_KPARAM_INFO
	.align		4
.L_71:
        /*0048*/ 	.byte	0x04, 0x17
        /*004a*/ 	.short	(.L_73 - .L_72)
.L_72:
        /*004c*/ 	.word	0x00000000
        /*0050*/ 	.short	0x0000
        /*0052*/ 	.short	0x0000
        /*0054*/ 	.byte	0x00, 0xf5, 0x21, 0x00


	//----- nvinfo : EIATTR_SPARSE_MMA_MASK
	.align		4
.L_73:
        /*0058*/ 	.byte	0x03, 0x50
        /*005a*/ 	.short	0x0000


	//----- nvinfo : EIATTR_MAXREG_COUNT
	.align		4
        /*005c*/ 	.byte	0x03, 0x1b
        /*005e*/ 	.short	0x00ff


	//----- nvinfo : EIATTR_MERCURY_ISA_VERSION
	.align		4
        /*0060*/ 	.byte	0x03, 0x5f
        /*0062*/ 	.short	0x0101


	//----- nvinfo : EIATTR_VRC_CTA_INIT_COUNT
	.align		4
        /*0064*/ 	.byte	0x02, 0x4a
	.zero		1
	.zero		1


	//----- nvinfo : EIATTR_EXIT_INSTR_OFFSETS
	.align		4
        /*0068*/ 	.byte	0x04, 0x1c
        /*006a*/ 	.short	(.L_75 - .L_74)


	//   ....[0]....
.L_74:
        /*006c*/ 	.word	0x00000070


	//   ....[1]....
        /*0070*/ 	.word	0x00000190


	//----- nvinfo : EIATTR_CBANK_PARAM_SIZE
	.align		4
.L_75:
        /*0074*/ 	.byte	0x03, 0x19
        /*0076*/ 	.short	0x0024


	//----- nvinfo : EIATTR_PARAM_CBANK
	.align		4
        /*0078*/ 	.byte	0x04, 0x0a
        /*007a*/ 	.short	(.L_77 - .L_76)
	.align		4
.L_76:
        /*007c*/ 	.word	index@(.nv.constant0._Z13update_pos_bhPiS_PcS0_i)
        /*0080*/ 	.short	0x0380
        /*0082*/ 	.short	0x0024


	//----- nvinfo : EIATTR_SW_WAR
	.align		4
.L_77:
        /*0084*/ 	.byte	0x04, 0x36
        /*0086*/ 	.short	(.L_79 - .L_78)
.L_78:
        /*0088*/ 	.word	0x00000008
.L_79:


//--------------------- .nv.info._Z9clean_b2hPiS_PcS0_iiii --------------------------
	.section	.nv.info._Z9clean_b2hPiS_PcS0_iiii,"",@"SHT_CUDA_INFO"
	.sectionflags	@""
	.align	4


	//----- nvinfo : EIATTR_CUDA_API_VERSION
	.align		4
        /*0000*/ 	.byte	0x04, 0x37
        /*0002*/ 	.short	(.L_81 - .L_80)
.L_80:
        /*0004*/ 	.word	0x00000082


	//----- nvinfo : EIATTR_KPARAM_INFO
	.align		4
.L_81:
        /*0008*/ 	.byte	0x04, 0x17
        /*000a*/ 	.short	(.L_83 - .L_82)
.L_82:
        /*000c*/ 	.word	0x00000000
        /*0010*/ 	.short	0x0007
        /*0012*/ 	.short	0x002c
        /*0014*/ 	.byte	0x00, 0xf0, 0x11, 0x00


	//----- nvinfo : EIATTR_KPARAM_INFO
	.align		4
.L_83:
        /*0018*/ 	.byte	0x04, 0x17
        /*001a*/ 	.short	(.L_85 - .L_84)
.L_84:
        /*001c*/ 	.word	0x00000000
        /*0020*/ 	.short	0x0006
        /*0022*/ 	.short	0x0028
        /*0024*/ 	.byte	0x00, 0xf0, 0x11, 0x00


	//----- nvinfo : EIATTR_KPARAM_INFO
	.align		4
.L_85:
        /*0028*/ 	.byte	0x04, 0x17
        /*002a*/ 	.short	(.L_87 - .L_86)
.L_86:
        /*002c*/ 	.word	0x00000000
        /*0030*/ 	.short	0x0005
        /*0032*/ 	.short	0x0024
        /*0034*/ 	.byte	0x00, 0xf0, 0x11, 0x00


	//----- nvinfo : EIATTR_KPARAM_INFO
	.align		4
.L_87:
        /*0038*/ 	.byte	0x04, 0x17
        /*003a*/ 	.short	(.L_89 - .L_88)
.L_88:
        /*003c*/ 	.word	0x00000000
        /*0040*/ 	.short	0x0004
        /*0042*/ 	.short	0x0020
        /*0044*/ 	.byte	0x00, 0xf0, 0x11, 0x00


	//----- nvinfo : EIATTR_KPARAM_INFO
	.align		4
.L_89:
        /*0048*/ 	.byte	0x04, 0x17
        /*004a*/ 	.short	(.L_91 - .L_90)
.L_90:
        /*004c*/ 	.word	0x00000000
        /*0050*/ 	.short	0x0003
        /*0052*/ 	.short	0x0018
        /*0054*/ 	.byte	0x00, 0xf5, 0x21, 0x00


	//----- nvinfo : EIATTR_KPARAM_INFO
	.align		4
.L_91:
        /*0058*/ 	.byte	0x04, 0x17
        /*005a*/ 	.short	(.L_93 - .L_92)
.L_92:
        /*005c*/ 	.word	0x00000000
        /*0060*/ 	.short	0x0002
        /*0062*/ 	.short	0x0010
        /*0064*/ 	.byte	0x00, 0xf5, 0x21, 0x00


	//----- nvinfo : EIATTR_KPARAM_INFO
	.align		4
.L_93:
        /*0068*/ 	.byte	0x04, 0x17
        /*006a*/ 	.short	(.L_95 - .L_94)
.L_94:
        /*006c*/ 	.word	0x00000000
        /*0070*/ 	.short	0x0001
        /*0072*/ 	.short	0x0008
        /*0074*/ 	.byte	0x00, 0xf5, 0x21, 0x00


	//----- nvinfo : EIATTR_KPARAM_INFO
	.align		4
.L_95:
        /*0078*/ 	.byte	0x04, 0x17
        /*007a*/ 	.short	(.L_97 - .L_96)
.L_96:
        /*007c*/ 	.word	0x00000000
        /*0080*/ 	.short	0x0000
        /*0082*/ 	.short	0x0000
        /*0084*/ 	.byte	0x00, 0xf5, 0x21, 0x00


	//----- nvinfo : EIATTR_SPARSE_MMA_MASK
	.align		4
.L_97:
        /*0088*/ 	.byte	0x03, 0x50
        /*008a*/ 	.short	0x0000


	//----- nvinfo : EIATTR_MAXREG_COUNT
	.align		4
        /*008c*/ 	.byte	0x03, 0x1b
        /*008e*/ 	.short	0x00ff


	//----- nvinfo : EIATTR_MERCURY_ISA_VERSION
	.align		4
        /*0090*/ 	.byte	0x03, 0x5f
        /*0092*/ 	.short	0x0101


	//----- nvinfo : EIATTR_VRC_CTA_INIT_COUNT
	.align		4
        /*0094*/ 	.byte	0x02, 0x4a
	.zero		1
	.zero		1


	//----- nvinfo : EIATTR_EXIT_INSTR_OFFSETS
	.align		4
        /*0098*/ 	.byte	0x04, 0x1c
        /*009a*/ 	.short	(.L_99 - .L_98)


	//   ....[0]....
.L_98:
        /*009c*/ 	.word	0x00000090


	//   ....[1]....
        /*00a0*/ 	.word	0x00000110


	//   ....[2]....
        /*00a4*/ 	.word	0x00000200


	//   ....[3]....
        /*00a8*/ 	.word	0x00000280


	//   ....[4]....
        /*00ac*/ 	.word	0x000002d0


	//   ....[5]....
        /*00b0*/ 	.word	0x00000310


	//----- nvinfo : EIATTR_CRS_STACK_SIZE
	.align		4
.L_99:
        /*00b4*/ 	.byte	0x04, 0x1e
        /*00b6*/ 	.short	(.L_101 - .L_100)
.L_100:
        /*00b8*/ 	.word	0x00000000


	//----- nvinfo : EIATTR_CBANK_PARAM_SIZE
	.align		4
.L_101:
        /*00bc*/ 	.byte	0x03, 0x19
        /*00be*/ 	.short	0x0030


	//----- nvinfo : EIATTR_PARAM_CBANK
	.align		4
        /*00c0*/ 	.byte	0x04, 0x0a
        /*00c2*/ 	.short	(.L_103 - .L_102)
	.align		4
.L_102:
        /*00c4*/ 	.word	index@(.nv.constant0._Z9clean_b2hPiS_PcS0_iiii)
        /*00c8*/ 	.short	0x0380
        /*00ca*/ 	.short	0x0030


	//----- nvinfo : EIATTR_SW_WAR
	.align		4
.L_103:
        /*00cc*/ 	.byte	0x04, 0x36
        /*00ce*/ 	.short	(.L_105 - .L_104)
.L_104:
        /*00d0*/ 	.word	0x00000008
.L_105:


//--------------------- .nv.info._Z18update_rank_offsetPiS_S_Pciii --------------------------
	.section	.nv.info._Z18update_rank_offsetPiS_S_Pciii,"",@"SHT_CUDA_INFO"
	.sectionflags	@""
	.align	4


	//----- nvinfo : EIATTR_CUDA_API_VERSION
	.align		4
        /*0000*/ 	.byte	0x04, 0x37
        /*0002*/ 	.short	(.L_107 - .L_106)
.L_106:
        /*0004*/ 	.word	0x00000082


	//----- nvinfo : EIATTR_KPARAM_INFO
	.align		4
.L_107:
        /*0008*/ 	.byte	0x04, 0x17
        /*000a*/ 	.short	(.L_109 - .L_108)
.L_108:
        /*000c*/ 	.word	0x00000000
        /*0010*/ 	.short	0x0006
        /*0012*/ 	.short	0x0028
        /*0014*/ 	.byte	0x00, 0xf0, 0x11, 0x00


	//----- nvinfo : EIATTR_KPARAM_INFO
	.align		4
.L_109:
        /*0018*/ 	.byte	0x04, 0x17
        /*001a*/ 	.short	(.L_111 - .L_110)
.L_110:
        /*001c*/ 	.word	0x00000000
        /*0020*/ 	.short	0x0005
        /*0022*/ 	.short	0x0024
        /*0024*/ 	.byte	0x00, 0xf0, 0x11, 0x00


	//----- nvinfo : EIATTR_KPARAM_INFO
	.align		4
.L_111:
        /*0028*/ 	.byte	0x04, 0x17
        /*002a*/ 	.short	(.L_113 - .L_112)
.L_112:
        /*002c*/ 	.word	0x00000000
        /*0030*/ 	.short	0x0004
        /*0032*/ 	.short	0x0020
        /*0034*/ 	.byte	0x00, 0xf0, 0x11, 0x00


	//----- nvinfo : EIATTR_KPARAM_INFO
	.align		4
.L_113:
        /*0038*/ 	.byte	0x04, 0x17
        /*003a*/ 	.short	(.L_115 - .L_114)
.L_114:
        /*003c*/ 	.word	0x00000000
        /*0040*/ 	.short	0x0003
        /*0042*/ 	.short	0x0018
        /*0044*/ 	.byte	0x00, 0xf5, 0x21, 0x00


	//----- nvinfo : EIATTR_KPARAM_INFO
	.align		4
.L_115:
        /*0048*/ 	.byte	0x04, 0x17
        /*004a*/ 	.short	(.L_117 - .L_116)
.L_116:
        /*004c*/ 	.word	0x00000000
        /*0050*/ 	.short	0x0002
        /*0052*/ 	.short	0x0010
        /*0054*/ 	.byte	0x00, 0xf5, 0x21, 0x00


	//----- nvinfo : EIATTR_KPARAM_INFO
	.align		4
.L_117:
        /*0058*/ 	.byte	0x04, 0x17
        /*005a*/ 	.short	(.L_119 - .L_118)
.L_118:
        /*005c*/ 	.word	0x00000000
        /*0060*/ 	.short	0x0001
        /*0062*/ 	.short	0x0008
        /*0064*/ 	.byte	0x00, 0xf5, 0x21, 0x00


	//----- nvinfo : EIATTR_KPARAM_INFO
	.align		4
.L_119:
        /*0068*/ 	.byte	0x04, 0x17
        /*006a*/ 	.short	(.L_121 - .L_120)
.L_120:
        /*006c*/ 	.word	0x00000000
        /*0070*/ 	.short	0x0000
        /*0072*/ 	.short	0x0000
        /*0074*/ 	.byte	0x00, 0xf5, 0x21, 0x00


	//----- nvinfo : EIATTR_SPARSE_MMA_MASK
	.align		4
.L_121:
        /*0078*/ 	.byte	0x03, 0x50
        /*007a*/ 	.short	0x0000


	//----- nvinfo : EIATTR_MAXREG_COUNT
	.align		4
        /*007c*/ 	.byte	0x03, 0x1b
        /*007e*/ 	.short	0x00ff


	//----- nvinfo : EIATTR_MERCURY_ISA_VERSION
	.align		4
        /*0080*/ 	.byte	0x03, 0x5f
        /*0082*/ 	.short	0x0101


	//----- nvinfo : EIATTR_VRC_CTA_INIT_COUNT
	.align		4
        /*0084*/ 	.byte	0x02, 0x4a
	.zero		1
	.zero		1


	//----- nvinfo : EIATTR_EXIT_INSTR_OFFSETS
	.align		4
        /*0088*/ 	.byte	0x04, 0x1c
        /*008a*/ 	.short	(.L_123 - .L_122)


	//   ....[0]....
.L_122:
        /*008c*/ 	.word	0x00000090


	//   ....[1]....
        /*0090*/ 	.word	0x00000110


	//   ....[2]....
        /*0094*/ 	.word	0x00000200


	//----- nvinfo : EIATTR_CBANK_PARAM_SIZE
	.align		4
.L_123:
        /*0098*/ 	.byte	0x03, 0x19
        /*009a*/ 	.short	0x002c


	//----- nvinfo : EIATTR_PARAM_CBANK
	.align		4
        /*009c*/ 	.byte	0x04, 0x0a
        /*009e*/ 	.short	(.L_125 - .L_124)
	.align		4
.L_124:
        /*00a0*/ 	.word	index@(.nv.constant0._Z18update_rank_offsetPiS_S_Pciii)
        /*00a4*/ 	.short	0x0380
        /*00a6*/ 	.short	0x002c


	//----- nvinfo : EIATTR_SW_WAR
	.align		4
.L_125:
        /*00a8*/ 	.byte	0x04, 0x36
        /*00aa*/ 	.short	(.L_127 - .L_126)
.L_126:
        /*00ac*/ 	.word	0x00000008
.L_127:


//--------------------- .nv.info._Z11assign_rankPiS_ii --------------------------
	.section	.nv.info._Z11assign_rankPiS_ii,"",@"SHT_CUDA_INFO"
	.sectionflags	@""
	.align	4


	//----- nvinfo : EIATTR_CUDA_API_VERSION
	.align		4
        /*0000*/ 	.byte	0x04, 0x37
        /*0002*/ 	.short	(.L_129 - .L_128)
.L_128:
        /*0004*/ 	.word	0x00000082


	//----- nvinfo : EIATTR_KPARAM_INFO
	.align		4
.L_129:
        /*0008*/ 	.byte	0x04, 0x17
        /*000a*/ 	.short	(.L_131 - .L_130)
.L_130:
        /*000c*/ 	.word	0x00000000
        /*0010*/ 	.short	0x0003
        /*0012*/ 	.short	0x0014
        /*0014*/ 	.byte	0x00, 0xf0, 0x11, 0x00


	//----- nvinfo : EIATTR_KPARAM_INFO
	.align		4
.L_131:
        /*0018*/ 	.byte	0x04, 0x17
        /*001a*/ 	.short	(.L_133 - .L_132)
.L_132:
        /*001c*/ 	.word	0x00000000
        /*0020*/ 	.short	0x0002
        /*0022*/ 	.short	0x0010
        /*0024*/ 	.byte	0x00, 0xf0, 0x11, 0x00


	//----- nvinfo : EIATTR_KPARAM_INFO
	.align		4
.L_133:
        /*0028*/ 	.byte	0x04, 0x17
        /*002a*/ 	.short	(.L_135 - .L_134)
.L_134:
        /*002c*/ 	.word	0x00000000
        /*0030*/ 	.short	0x0001
        /*0032*/ 	.short	0x0008
        /*0034*/ 	.byte	0x00, 0xf5, 0x21, 0x00


	//----- nvinfo : EIATTR_KPARAM_INFO
	.align		4
.L_135:
        /*0038*/ 	.byte	0x04, 0x17
        /*003a*/ 	.short	(.L_137 - .L_136)
.L_136:
        /*003c*/ 	.word	0x00000000
        /*0040*/ 	.short	0x0000
        /*0042*/ 	.short	0x0000
        /*0044*/ 	.byte	0x00, 0xf5, 0x21, 0x00


	//----- nvinfo : EIATTR_SPARSE_MMA_MASK
	.align		4
.L_137:
        /*0048*/ 	.byte	0x03, 0x50
        /*004a*/ 	.short	0x0000


	//----- nvinfo : EIATTR_MAXREG_COUNT
	.align		4
        /*004c*/ 	.byte	0x03, 0x1b
        /*004e*/ 	.short	0x00ff


	//----- nvinfo : EIATTR_MERCURY_ISA_VERSION
	.align		4
        /*0050*/ 	.byte	0x03, 0x5f
        /*0052*/ 	.short	0x0101


	//----- nvinfo : EIATTR_VRC_CTA_INIT_COUNT
	.align		4
        /*0054*/ 	.byte	0x02, 0x4a
	.zero		1
	.zero		1


	//----- nvinfo : EIATTR_EXIT_INSTR_OFFSETS
	.align		4
        /*0058*/ 	.byte	0x04, 0x1c
        /*005a*/ 	.short	(.L_139 - .L_138)


	//   ....[0]....
.L_138:
        /*005c*/ 	.word	0x00000080


	//   ....[1]....
        /*0060*/ 	.word	0x00000100


	//----- nvinfo : EIATTR_CBANK_PARAM_SIZE
	.align		4
.L_139:
        /*0064*/ 	.byte	0x03, 0x19
        /*0066*/ 	.short	0x0018


	//----- nvinfo : EIATTR_PARAM_CBANK
	.align		4
        /*0068*/ 	.byte	0x04, 0x0a
        /*006a*/ 	.short	(.L_141 - .L_140)
	.align		4
.L_140:
        /*006c*/ 	.word	index@(.nv.constant0._Z11assign_rankPiS_ii)
        /*0070*/ 	.short	0x0380
        /*0072*/ 	.short	0x0018


	//----- nvinfo : EIATTR_SW_WAR
	.align		4
.L_141:
        /*0074*/ 	.byte	0x04, 0x36
        /*0076*/ 	.short	(.L_143 - .L_142)
.L_142:
        /*0078*/ 	.word	0x00000008
.L_143:


//--------------------- .nv.info._Z12init_bucketsPKiPiPcS2_i --------------------------
	.section	.nv.info._Z12init_bucketsPKiPiPcS2_i,"",@"SHT_CUDA_INFO"
	.sectionflags	@""
	.align	4


	//----- nvinfo : EIATTR_CUDA_API_VERSION
	.align		4
        /*0000*/ 	.byte	0x04, 0x37
        /*0002*/ 	.short	(.L_145 - .L_144)
.L_144:
        /*0004*/ 	.word	0x00000082


	//----- nvinfo : EIATTR_KPARAM_INFO
	.align		4
.L_145:
        /*0008*/ 	.byte	0x04, 0x17
        /*000a*/ 	.short	(.L_147 - .L_146)
.L_146:
        /*000c*/ 	.word	0x00000000
        /*0010*/ 	.short	0x0004
        /*0012*/ 	.short	0x0020
        /*0014*/ 	.byte	0x00, 0xf0, 0x11, 0x00


	//----- nvinfo : EIATTR_KPARAM_INFO
	.align		4
.L_147:
        /*0018*/ 	.byte	0x04, 0x17
        /*001a*/ 	.short	(.L_149 - .L_148)
.L_148:
        /*001c*/ 	.word	0x00000000
        /*0020*/ 	.short	0x0003
        /*0022*/ 	.short	0x0018
        /*0024*/ 	.byte	0x00, 0xf5, 0x21, 0x00


	//----- nvinfo : EIATTR_KPARAM_INFO
	.align		4
.L_149:
        /*0028*/ 	.byte	0x04, 0x17
        /*002a*/ 	.short	(.L_151 - .L_150)
.L_150:
        /*002c*/ 	.word	0x00000000
        /*0030*/ 	.short	0x0002
        /*0032*/ 	.short	0x0010
        /*0034*/ 	.byte	0x00, 0xf5, 0x21, 0x00


	//----- nvinfo : EIATTR_KPARAM_INFO
	.align		4
.L_151:
        /*0038*/ 	.byte	0x04, 0x17
        /*003a*/ 	.short	(.L_153 - .L_152)
.L_152:
        /*003c*/ 	.word	0x00000000
        /*0040*/ 	.short	0x0001
        /*0042*/ 	.short	0x0008
        /*0044*/ 	.byte	0x00, 0xf5, 0x21, 0x00


	//----- nvinfo : EIATTR_KPARAM_INFO
	.align		4
.L_153:
        /*0048*/ 	.byte	0x04, 0x17
        /*004a*/ 	.short	(.L_155 - .L_154)
.L_154:
        /*004c*/ 	.word	0x00000000
        /*0050*/ 	.short	0x0000
        /*0052*/ 	.short	0x0000
        /*0054*/ 	.byte	0x00, 0xf5, 0x21, 0x00


	//----- nvinfo : EIATTR_SPARSE_MMA_MASK
	.align		4
.L_155:
        /*0058*/ 	.byte	0x03, 0x50
        /*005a*/ 	.short	0x0000


	//----- nvinfo : EIATTR_MAXREG_COUNT
	.align		4
        /*005c*/ 	.byte	0x03, 0x1b
        /*005e*/ 	.short	0x00ff


	//----- nvinfo : EIATTR_MERCURY_ISA_VERSION
	.align		4
        /*0060*/ 	.byte	0x03, 0x5f
        /*0062*/ 	.short	0x0101


	//----- nvinfo : EIATTR_VRC_CTA_INIT_COUNT
	.align		4
        /*0064*/ 	.byte	0x02, 0x4a
	.zero		1
	.zero		1


	//----- nvinfo : EIATTR_EXIT_INSTR_OFFSETS
	.align		4
        /*0068*/ 	.byte	0x04, 0x1c
        /*006a*/ 	.short	(.L_157 - .L_156)


	//   ....[0]....
.L_156:
        /*006c*/ 	.word	0x00000070


	//   ....[1]....
        /*0070*/ 	.word	0x000001d0


	//----- nvinfo : EIATTR_CBANK_PARAM_SIZE
	.align		4
.L_157:
        /*0074*/ 	.byte	0x03, 0x19
        /*0076*/ 	.short	0x0024


	//----- nvinfo : EIATTR_PARAM_CBANK
	.align		4
        /*0078*/ 	.byte	0x04, 0x0a
        /*007a*/ 	.short	(.L_159 - .L_158)
	.align		4
.L_158:
        /*007c*/ 	.word	index@(.nv.constant0._Z12init_bucketsPKiPiPcS2_i)
        /*0080*/ 	.short	0x0380
        /*0082*/ 	.short	0x0024


	//----- nvinfo : EIATTR_SW_WAR
	.align		4
.L_159:
        /*0084*/ 	.byte	0x04, 0x36
        /*0086*/ 	.short	(.L_161 - .L_160)
.L_160:
        /*0088*/ 	.word	0x00000008
.L_161:


//--------------------- .nv.info._Z10assign_posPKiPiS1_i --------------------------
	.section	.nv.info._Z10assign_posPKiPiS1_i,"",@"SHT_CUDA_INFO"
	.sectionflags	@""
	.align	4


	//----- nvinfo : EIATTR_CUDA_API_VERSION
	.align		4
        /*0000*/ 	.byte	0x04, 0x37
        /*0002*/ 	.short	(.L_163 - .L_162)
.L_162:
        /*0004*/ 	.word	0x00000082


	//----- nvinfo : EIATTR_KPARAM_INFO
	.align		4
.L_163:
        /*0008*/ 	.byte	0x04, 0x17
        /*000a*/ 	.short	(.L_165 - .L_164)
.L_164:
        /*000c*/ 	.word	0x00000000
        /*0010*/ 	.short	0x0003
        /*0012*/ 	.short	0x0018
        /*0014*/ 	.byte	0x00, 0xf0, 0x11, 0x00


	//----- nvinfo : EIATTR_KPARAM_INFO
	.align		4
.L_165:
        /*0018*/ 	.byte	0x04, 0x17
        /*001a*/ 	.short	(.L_167 - .L_166)
.L_166:
        /*001c*/ 	.word	0x00000000
        /*0020*/ 	.short	0x0002
        /*0022*/ 	.short	0x0010
        /*0024*/ 	.byte	0x00, 0xf5, 0x21, 0x00


	//----- nvinfo : EIATTR_KPARAM_INFO
	.align		4
.L_167:
        /*0028*/ 	.byte	0x04, 0x17
        /*002a*/ 	.short	(.L_169 - .L_168)
.L_168:
        /*002c*/ 	.word	0x00000000
        /*0030*/ 	.short	0x0001
        /*0032*/ 	.short	0x0008
        /*0034*/ 	.byte	0x00, 0xf5, 0x21, 0x00


	//----- nvinfo : EIATTR_KPARAM_INFO
	.align		4
.L_169:
        /*0038*/ 	.byte	0x04, 0x17
        /*003a*/ 	.short	(.L_171 - .L_170)
.L_170:
        /*003c*/ 	.word	0x00000000
        /*0040*/ 	.short	0x0000
        /*0042*/ 	.short	0x0000
        /*0044*/ 	.byte	0x00, 0xf5, 0x21, 0x00


	//----- nvinfo : EIATTR_SPARSE_MMA_MASK
	.align		4
.L_171:
        /*0048*/ 	.byte	0x03, 0x50
        /*004a*/ 	.short	0x0000


	//----- nvinfo : EIATTR_MAXREG_COUNT
	.align		4
        /*004c*/ 	.byte	0x03, 0x1b
        /*004e*/ 	.short	0x00ff


	//----- nvinfo : EIATTR_MERCURY_ISA_VERSION
	.align		4
        /*0050*/ 	.byte	0x03, 0x5f
        /*0052*/ 	.short	0x0101


	//----- nvinfo : EIATTR_VRC_CTA_INIT_COUNT
	.align		4
        /*0054*/ 	.byte	0x02, 0x4a
	.zero		1
	.zero		1


	//----- nvinfo : EIATTR_EXIT_INSTR_OFFSETS
	.align		4
        /*0058*/ 	.byte	0x04, 0x1c
        /*005a*/ 	.short	(.L_173 - .L_172)


	//   ....[0]....
.L_172:
        /*005c*/ 	.word	0x00000070


	//   ....[1]....
        /*0060*/ 	.word	0x00000130


	//----- nvinfo : EIATTR_CBANK_PARAM_SIZE
	.align		4
.L_173:
        /*0064*/ 	.byte	0x03, 0x19
        /*0066*/ 	.short	0x001c


	//----- nvinfo : EIATTR_PARAM_CBANK
	.align		4
        /*0068*/ 	.byte	0x04, 0x0a
        /*006a*/ 	.short	(.L_175 - .L_174)
	.align		4
.L_174:
        /*006c*/ 	.word	index@(.nv.constant0._Z10assign_posPKiPiS1_i)
        /*0070*/ 	.short	0x0380
        /*0072*/ 	.short	0x001c


	//----- nvinfo : EIATTR_SW_WAR
	.align		4
.L_175:
        /*0074*/ 	.byte	0x04, 0x36
        /*0076*/ 	.short	(.L_177 - .L_176)
.L_176:
        /*0078*/ 	.word	0x00000008
.L_177:


//--------------------- .nv.info._Z14calculate_freqPiiS_ --------------------------
	.section	.nv.info._Z14calculate_freqPiiS_,"",@"SHT_CUDA_INFO"
	.sectionflags	@""
	.align	4


	//----- nvinfo : EIATTR_CUDA_API_VERSION
	.align		4
        /*0000*/ 	.byte	0x04, 0x37
        /*0002*/ 	.short	(.L_179 - .L_178)
.L_178:
        /*0004*/ 	.word	0x00000082


	//----- nvinfo : EIATTR_KPARAM_INFO
	.align		4
.L_179:
        /*0008*/ 	.byte	0x04, 0x17
        /*000a*/ 	.short	(.L_181 - .L_180)
.L_180:
        /*000c*/ 	.word	0x00000000
        /*0010*/ 	.short	0x0002
        /*0012*/ 	.short	0x0010
        /*0014*/ 	.byte	0x00, 0xf5, 0x21, 0x00


	//----- nvinfo : EIATTR_KPARAM_INFO
	.align		4
.L_181:
        /*0018*/ 	.byte	0x04, 0x17
        /*001a*/ 	.short	(.L_183 - .L_182)
.L_182:
        /*001c*/ 	.word	0x00000000
        /*0020*/ 	.short	0x0001
        /*0022*/ 	.short	0x0008
        /*0024*/ 	.byte	0x00, 0xf0, 0x11, 0x00


	//----- nvinfo : EIATTR_KPARAM_INFO
	.align		4
.L_183:
        /*0028*/ 	.byte	0x04, 0x17
        /*002a*/ 	.short	(.L_185 - .L_184)
.L_184:
        /*002c*/ 	.word	0x00000000
        /*0030*/ 	.short	0x0000
        /*0032*/ 	.short	0x0000
        /*0034*/ 	.byte	0x00, 0xf5, 0x21, 0x00


	//----- nvinfo : EIATTR_SPARSE_MMA_MASK
	.align		4
.L_185:
        /*0038*/ 	.byte	0x03, 0x50
        /*003a*/ 	.short	0x0000


	//----- nvinfo : EIATTR_MAXREG_COUNT
	.align		4
        /*003c*/ 	.byte	0x03, 0x1b
        /*003e*/ 	.short	0x00ff


	//----- nvinfo : EIATTR_MERCURY_ISA_VERSION
	.align		4
        /*0040*/ 	.byte	0x03, 0x5f
        /*0042*/ 	.short	0x0101


	//----- nvinfo : EIATTR_VRC_CTA_INIT_COUNT
	.align		4
        /*0044*/ 	.byte	0x02, 0x4a
	.zero		1
	.zero		1


	//----- nvinfo : EIATTR_EXIT_INSTR_OFFSETS
	.align		4
        /*0048*/ 	.byte	0x04, 0x1c
        /*004a*/ 	.short	(.L_187 - .L_186)


	//   ....[0]....
.L_186:
        /*004c*/ 	.word	0x00000070


	//   ....[1]....
        /*0050*/ 	.word	0x00000100


	//----- nvinfo : EIATTR_CBANK_PARAM_SIZE
	.align		4
.L_187:
        /*0054*/ 	.byte	0x03, 0x19
        /*0056*/ 	.short	0x0018


	//----- nvinfo : EIATTR_PARAM_CBANK
	.align		4
        /*0058*/ 	.byte	0x04, 0x0a
        /*005a*/ 	.short	(.L_189 - .L_188)
	.align		4
.L_188:
        /*005c*/ 	.word	index@(.nv.constant0._Z14calculate_freqPiiS_)
        /*0060*/ 	.short	0x0380
        /*0062*/ 	.short	0x0018


	//----- nvinfo : EIATTR_SW_WAR
	.align		4
.L_189:
        /*0064*/ 	.byte	0x04, 0x36
        /*0066*/ 	.short	(.L_191 - .L_190)
.L_190:
        /*0068*/ 	.word	0x00000008
.L_191:


//--------------------- .nv.callgraph             --------------------------
	.section	.nv.callgraph,"",@"SHT_CUDA_CALLGRAPH"
	.align	4
	.sectionentsize	8
	.align		4
        /*0000*/ 	.word	0x00000000
	.align		4
        /*0004*/ 	.word	0xffffffff
	.align		4
        /*0008*/ 	.word	0x00000000
	.align		4
        /*000c*/ 	.word	0xfffffffe
	.align		4
        /*0010*/ 	.word	0x00000000
	.align		4
        /*0014*/ 	.word	0xfffffffd
	.align		4
        /*0018*/ 	.word	0x00000000
	.align		4
        /*001c*/ 	.word	0xfffffffc


//--------------------- .text._Z10final_rankPiS_i --------------------------
	.section	.text._Z10final_rankPiS_i,"ax",@progbits
	.align	128
        .global         _Z10final_rankPiS_i
        .type           _Z10final_rankPiS_i,@function
        .size           _Z10final_rankPiS_i,(.L_x_9 - _Z10final_rankPiS_i)
        .other          _Z10final_rankPiS_i,@"STO_CUDA_ENTRY STV_DEFAULT"
_Z10final_rankPiS_i:
.text._Z10final_rankPiS_i:
[----:B------:R-:W-:Y:S01]  /*0000*/  LDC R1, c[0x0][0x37c] ;  /* 0x0000df00ff017b82 */ /* 0x000fe20000000800 */
[----:B------:R-:W0:Y:S07]  /*0010*/  S2R R0, SR_TID.X ;  /* 0x0000000000007919 */ /* 0x000e2e0000002100 */
[----:B------:R-:W0:Y:S01]  /*0020*/  S2UR UR4, SR_CTAID.X ;  /* 0x00000000000479c3 */ /* 0x000e220000002500 */
[----:B------:R-:W1:Y:S07]  /*0030*/  LDCU UR5, c[0x0][0x390] ;  /* 0x00007200ff0577ac */ /* 0x000e6e0008000800 */
[----:B------:R-:W0:Y:S02]  /*0040*/  LDC R7, c[0x0][0x360] ;  /* 0x0000d800ff077b82 */ /* 0x000e240000000800 */
[----:B0-----:R-:W-:-:S05]  /*0050*/  IMAD R7, R7, UR4, R0 ;  /* 0x0000000407077c24 */ /* 0x001fca000f8e0200 */
[----:B-1----:R-:W-:-:S13]  /*0060*/  ISETP.GE.AND P0, PT, R7, UR5, PT ;  /* 0x0000000507007c0c */ /* 0x002fda000bf06270 */
[----:B------:R-:W-:Y:S05]  /*0070*/  @P0 EXIT ;  /* 0x000000000000094d */ /* 0x000fea0003800000 */
[----:B------:R-:W0:Y:S01]  /*0080*/  LDC.64 R2, c[0x0][0x380] ;  /* 0x0000e000ff027b82 */ /* 0x000e220000000a00 */
[----:B------:R-:W1:Y:S07]  /*0090*/  LDCU.64 UR4, c[0x0][0x358] ;  /* 0x00006b00ff0477ac */ /* 0x000e6e0008000a00 */
[----:B------:R-:W2:Y:S01]  /*00a0*/  LDC.64 R4, c[0x0][0x388] ;  /* 0x0000e200ff047b82 */ /* 0x000ea20000000a00 */
[----:B0-----:R-:W-:-:S06]  /*00b0*/  IMAD.WIDE R2, R7, 0x4, R2 ;  /* 0x0000000407027825 */ /* 0x001fcc00078e0202 */
[----:B-1----:R-:W2:Y:S02]  /*00c0*/  LDG.E R3, desc[UR4][R2.64] ;  /* 0x0000000402037981 */ /* 0x002ea4000c1e1900 */
[----:B--2---:R-:W-:-:S05]  /*00d0*/  IMAD.WIDE R4, R3, 0x4, R4 ;  /* 0x0000000403047825 */ /* 0x004fca00078e0204 */
[----:B------:R-:W-:Y:S01]  /*00e0*/  STG.E desc[UR4][R4.64], R7 ;  /* 0x0000000704007986 */ /* 0x000fe2000c101904 */
[----:B------:R-:W-:Y:S05]  /*00f0*/  EXIT ;  /* 0x000000000000794d */ /* 0x000fea0003800000 */
.L_x_0:
[----:B------:R-:W-:-:S00]  /*0100*/  BRA `(.L_x_0) ;  /* 0xfffffffc00fc7947 */ /* 0x000fc0000383ffff */
[----:B------:R-:W-:-:S00]  /*0110*/  NOP ;  /* 0x0000000000007918 */ /* 0x000fc00000000000 */
        /* <DEDUP_REMOVED lines=14> */
.L_x_9:


//--------------------- .text._Z13update_pos_bhPiS_PcS0_i --------------------------
	.section	.text._Z13update_pos_bhPiS_PcS0_i,"ax",@progbits
	.align	128
        .global         _Z13update_pos_bhPiS_PcS0_i
        .type           _Z13update_pos_bhPiS_PcS0_i,@function
        .size           _Z13update_pos_bhPiS_PcS0_i,(.L_x_10 - _Z13update_pos_bhPiS_PcS0_i)
        .other          _Z13update_pos_bhPiS_PcS0_i,@"STO_CUDA_ENTRY STV_DEFAULT"
_Z13update_pos_bhPiS_PcS0_i:
.text._Z13update_pos_bhPiS_PcS0_i:
        /* <DEDUP_REMOVED lines=9> */
[----:B------:R-:W1:Y:S01]  /*0090*/  LDCU.64 UR4, c[0x0][0x358] ;  /* 0x00006b00ff0477ac */ /* 0x000e620008000a00 */
[----:B------:R-:W2:Y:S06]  /*00a0*/  LDCU.128 UR8, c[0x0][0x390] ;  /* 0x00007200ff0877ac */ /* 0x000eac0008000c00 */
[----:B------:R-:W3:Y:S01]  /*00b0*/  LDC.64 R4, c[0x0][0x380] ;  /* 0x0000e000ff047b82 */ /* 0x000ee20000000a00 */
[----:B0-----:R-:W-:-:S06]  /*00c0*/  IMAD.WIDE R2, R11, 0x4, R2 ;  /* 0x000000040b027825 */ /* 0x001fcc00078e0202 */
[----:B-1----:R-:W3:Y:S01]  /*00d0*/  LDG.E R3, desc[UR4][R2.64] ;  /* 0x0000000402037981 */ /* 0x002ee2000c1e1900 */
[----:B------:R-:W-:Y:S02]  /*00e0*/  SHF.R.S32.HI R0, RZ, 0x1f, R11 ;  /* 0x0000001fff007819 */ /* 0x000fe4000001140b */
[C---:B--2---:R-:W-:Y:S02]  /*00f0*/  IADD3 R8, P0, PT, R11.reuse, UR10, RZ ;  /* 0x0000000a0b087c10 */ /* 0x044fe4000ff1e0ff */
[----:B------:R-:W-:Y:S02]  /*0100*/  IADD3 R6, P1, PT, R11, UR8, RZ ;  /* 0x000000080b067c10 */ /* 0x000fe4000ff3e0ff */
[C---:B------:R-:W-:Y:S02]  /*0110*/  IADD3.X R9, PT, PT, R0.reuse, UR11, RZ, P0, !PT ;  /* 0x0000000b00097c10 */ /* 0x040fe400087fe4ff */
[----:B------:R-:W-:Y:S01]  /*0120*/  IADD3.X R7, PT, PT, R0, UR9, RZ, P1, !PT ;  /* 0x0000000900077c10 */ /* 0x000fe20008ffe4ff */
[----:B---3--:R-:W-:-:S05]  /*0130*/  IMAD.WIDE R4, R3, 0x4, R4 ;  /* 0x0000000403047825 */ /* 0x008fca00078e0204 */
[----:B------:R-:W-:Y:S04]  /*0140*/  STG.E desc[UR4][R4.64], R11 ;  /* 0x0000000b04007986 */ /* 0x000fe8000c101904 */
[----:B------:R-:W2:Y:S04]  /*0150*/  LDG.E.U8 R8, desc[UR4][R8.64] ;  /* 0x0000000408087981 */ /* 0x000ea8000c1e1100 */
[----:B------:R-:W2:Y:S02]  /*0160*/  LDG.E.U8 R3, desc[UR4][R6.64] ;  /* 0x0000000406037981 */ /* 0x000ea4000c1e1100 */
[----:B--2---:R-:W-:-:S05]  /*0170*/  LOP3.LUT R3, R3, R8, RZ, 0xfc, !PT ;  /* 0x0000000803037212 */ /* 0x004fca00078efcff */
[----:B------:R-:W-:Y:S01]  /*0180*/  STG.E.U8 desc[UR4][R6.64], R3 ;  /* 0x0000000306007986 */ /* 0x000fe2000c101104 */
[----:B------:R-:W-:Y:S05]  /*0190*/  EXIT ;  /* 0x000000000000794d */ /* 0x000fea0003800000 */
.L_x_1:
        /* <DEDUP_REMOVED lines=14> */
.L_x_10:


//--------------------- .text._Z9clean_b2hPiS_PcS0_iiii --------------------------
	.section	.text._Z9clean_b2hPiS_PcS0_iiii,"ax",@progbits
	.align	128
        .global         _Z9clean_b2hPiS_PcS0_iiii
        .type           _Z9clean_b2hPiS_PcS0_iiii,@function
        .size           _Z9clean_b2hPiS_PcS0_iiii,(.L_x_11 - _Z9clean_b2hPiS_PcS0_iiii)
        .other          _Z9clean_b2hPiS_PcS0_iiii,@"STO_CUDA_ENTRY STV_DEFAULT"
_Z9clean_b2hPiS_PcS0_iiii:
.text._Z9clean_b2hPiS_PcS0_iiii:
[----:B------:R-:W-:Y:S01]  /*0000*/  LDC R1, c[0x0][0x37c] ;  /* 0x0000df00ff017b82 */ /* 0x000fe20000000800 */
[----:B------:R-:W0:Y:S07]  /*0010*/  S2R R3, SR_TID.X ;  /* 0x0000000000037919 */ /* 0x000e2e0000002100 */
[----:B------:R-:W0:Y:S01]  /*0020*/  S2UR UR4, SR_CTAID.X ;  /* 0x00000000000479c3 */ /* 0x000e220000002500 */
[----:B------:R-:W1:Y:S01]  /*0030*/  LDCU UR5, c[0x0][0x3a4] ;  /* 0x00007480ff0577ac */ /* 0x000e620008000800 */
[----:B------:R-:W2:Y:S06]  /*0040*/  LDCU UR6, c[0x0][0x3a8] ;  /* 0x00007500ff0677ac */ /* 0x000eac0008000800 */
[----:B------:R-:W0:Y:S02]  /*0050*/  LDC R0, c[0x0][0x360] ;  /* 0x0000d800ff007b82 */ /* 0x000e240000000800 */
[----:B0-----:R-:W-:-:S04]  /*0060*/  IMAD R0, R0, UR4, R3 ;  /* 0x0000000400007c24 */ /* 0x001fc8000f8e0203 */
[----:B-1----:R-:W-:-:S05]  /*0070*/  VIADD R5, R0, UR5 ;  /* 0x0000000500057c36 */ /* 0x002fca0008000000 */
[----:B--2---:R-:W-:-:S13]  /*0080*/  ISETP.GE.AND P0, PT, R5, UR6, PT ;  /* 0x0000000605007c0c */ /* 0x004fda000bf06270 */
[----:B------:R-:W-:Y:S05]  /*0090*/  @P0 EXIT ;  /* 0x000000000000094d */ /* 0x000fea0003800000 */
[----:B------:R-:W0:Y:S01]  /*00a0*/  LDC.64 R2, c[0x0][0x380] ;  /* 0x0000e000ff027b82 */ /* 0x000e220000000a00 */
[----:B------:R-:W1:Y:S01]  /*00b0*/  LDCU.64 UR4, c[0x0][0x358] ;  /* 0x00006b00ff0477ac */ /* 0x000e620008000a00 */
[----:B------:R-:W2:Y:S01]  /*00c0*/  LDCU UR6, c[0x0][0x3a0] ;  /* 0x00007400ff0677ac */ /* 0x000ea20008000800 */
[----:B0-----:R-:W-:-:S06]  /*00d0*/  IMAD.WIDE R2, R5, 0x4, R2 ;  /* 0x0000000405027825 */ /* 0x001fcc00078e0202 */
[----:B-1----:R-:W2:Y:S02]  /*00e0*/  LDG.E R2, desc[UR4][R2.64] ;  /* 0x0000000402027981 */ /* 0x002ea4000c1e1900 */
[----:B--2---:R-:W-:-:S05]  /*00f0*/  VIADD R5, R2, -UR6 ;  /* 0x8000000602057c36 */ /* 0x004fca0008000000 */
[----:B------:R-:W-:-:S13]  /*0100*/  ISETP.GE.AND P0, PT, R5, RZ, PT ;  /* 0x000000ff0500720c */ /* 0x000fda0003f06270 */
[----:B------:R-:W-:Y:S05]  /*0110*/  @!P0 EXIT ;  /* 0x000000000000894d */ /* 0x000fea0003800000 */
[----:B------:R-:W0:Y:S01]  /*0120*/  LDC.64 R2, c[0x0][0x388] ;  /* 0x0000e200ff027b82 */ /* 0x000e220000000a00 */
[----:B------:R-:W1:Y:S01]  /*0130*/  LDCU.64 UR6, c[0x0][0x398] ;  /* 0x00007300ff0677ac */ /* 0x000e620008000a00 */
[----:B------:R-:W2:Y:S01]  /*0140*/  LDCU UR8, c[0x0][0x3ac] ;  /* 0x00007580ff0877ac */ /* 0x000ea20008000800 */
[----:B------:R-:W3:Y:S01]  /*0150*/  LDCU.64 UR10, c[0x0][0x398] ;  /* 0x00007300ff0a77ac */ /* 0x000ee20008000a00 */
[----:B0-----:R-:W-:-:S06]  /*0160*/  IMAD.WIDE.U32 R2, R5, 0x4, R2 ;  /* 0x0000000405027825 */ /* 0x001fcc00078e0002 */
[----:B------:R-:W1:Y:S02]  /*0170*/  LDG.E R2, desc[UR4][R2.64] ;  /* 0x0000000402027981 */ /* 0x000e64000c1e1900 */
[C---:B-1----:R-:W-:Y:S01]  /*0180*/  IADD3 R4, P0, PT, R2.reuse, UR6, RZ ;  /* 0x0000000602047c10 */ /* 0x042fe2000ff1e0ff */
[----:B------:R-:W0:Y:S03]  /*0190*/  LDCU UR6, c[0x0][0x3ac] ;  /* 0x00007580ff0677ac */ /* 0x000e260008000800 */
[----:B------:R-:W-:-:S05]  /*01a0*/  LEA.HI.X.SX32 R5, R2, UR7, 0x1, P0 ;  /* 0x0000000702057c11 */ /* 0x000fca00080f0eff */
[----:B------:R-:W4:Y:S01]  /*01b0*/  LDG.E.U8 R4, desc[UR4][R4.64] ;  /* 0x0000000404047981 */ /* 0x000f22000c1e1100 */
[----:B------:R-:W-:-:S05]  /*01c0*/  VIADD R0, R2, 0x1 ;  /* 0x0000000102007836 */ /* 0x000fca0000000000 */
[----:B0-----:R-:W-:Y:S01]  /*01d0*/  ISETP.GE.AND P0, PT, R0, UR6, PT ;  /* 0x0000000600007c0c */ /* 0x001fe2000bf06270 */
[----:B------:R-:W0:Y:S03]  /*01e0*/  LDCU.64 UR6, c[0x0][0x390] ;  /* 0x00007200ff0677ac */ /* 0x000e260008000a00 */
[----:B----4-:R-:W-:-:S13]  /*01f0*/  ISETP.EQ.OR P0, PT, R4, RZ, P0 ;  /* 0x000000ff0400720c */ /* 0x010fda0000702670 */
[----:B0-23--:R-:W-:Y:S05]  /*0200*/  @P0 EXIT ;  /* 0x000000000000094d */ /* 0x00dfea0003800000 */
.L_x_2:
[----:B------:R-:W-:Y:S02]  /*0210*/  SHF.R.S32.HI R5, RZ, 0x1f, R0 ;  /* 0x0000001fff057819 */ /* 0x000fe40000011400 */
[----:B0-----:R-:W-:-:S04]  /*0220*/  IADD3 R2, P0, PT, R0, UR6, RZ ;  /* 0x0000000600027c10 */ /* 0x001fc8000ff1e0ff */
[----:B------:R-:W-:-:S05]  /*0230*/  IADD3.X R3, PT, PT, R5, UR7, RZ, P0, !PT ;  /* 0x0000000705037c10 */ /* 0x000fca00087fe4ff */
[----:B------:R-:W2:Y:S01]  /*0240*/  LDG.E.U8 R2, desc[UR4][R2.64] ;  /* 0x0000000402027981 */ /* 0x000ea2000c1e1100 */
[----:B------:R-:W-:-:S05]  /*0250*/  VIADD R4, R0, 0x1 ;  /* 0x0000000100047836 */ /* 0x000fca0000000000 */
[----:B------:R-:W-:Y:S02]  /*0260*/  ISETP.NE.AND P0, PT, R4, UR8, PT ;  /* 0x0000000804007c0c */ /* 0x000fe4000bf05270 */
[----:B--2---:R-:W-:-:S13]  /*0270*/  ISETP.NE.AND P1, PT, R2, RZ, PT ;  /* 0x000000ff0200720c */ /* 0x004fda0003f25270 */
[----:B------:R-:W-:Y:S05]  /*0280*/  @P1 EXIT ;  /* 0x000000000000194d */ /* 0x000fea0003800000 */
[----:B------:R-:W-:-:S04]  /*0290*/  IADD3 R2, P1, PT, R0, UR10, RZ ;  /* 0x0000000a00027c10 */ /* 0x000fc8000ff3e0ff */
[----:B------:R-:W-:-:S05]  /*02a0*/  IADD3.X R3, PT, PT, R5, UR11, RZ, P1, !PT ;  /* 0x0000000b05037c10 */ /* 0x000fca0008ffe4ff */
[----:B------:R-:W2:Y:S02]  /*02b0*/  LDG.E.U8 R0, desc[UR4][R2.64] ;  /* 0x0000000402007981 */ /* 0x000ea4000c1e1100 */
[----:B--2---:R-:W-:-:S13]  /*02c0*/  ISETP.NE.AND P1, PT, R0, RZ, PT ;  /* 0x000000ff0000720c */ /* 0x004fda0003f25270 */
[----:B------:R-:W-:Y:S05]  /*02d0*/  @!P1 EXIT ;  /* 0x000000000000994d */ /* 0x000fea0003800000 */
[----:B------:R0:W-:Y:S01]  /*02e0*/  STG.E.U8 desc[UR4][R2.64], RZ ;  /* 0x000000ff02007986 */ /* 0x0001e2000c101104 */
[----:B------:R-:W-:Y:S01]  /*02f0*/  IMAD.MOV.U32 R0, RZ, RZ, R4 ;  /* 0x000000ffff007224 */ /* 0x000fe200078e0004 */
[----:B------:R-:W-:Y:S06]  /*0300*/  @P0 BRA `(.L_x_2) ;  /* 0xfffffffc00c00947 */ /* 0x000fec000383ffff */
[----:B------:R-:W-:Y:S05]  /*0310*/  EXIT ;  /* 0x000000000000794d */ /* 0x000fea0003800000 */
.L_x_3:
        /* <DEDUP_REMOVED lines=14> */
.L_x_11:


//--------------------- .text._Z18update_rank_offsetPiS_S_Pciii --------------------------
	.section	.text._Z18update_rank_offsetPiS_S_Pciii,"ax",@progbits
	.align	128
        .global         _Z18update_rank_offsetPiS_S_Pciii
        .type           _Z18update_rank_offsetPiS_S_Pciii,@function
        .size           _Z18update_rank_offsetPiS_S_Pciii,(.L_x_12 - _Z18update_rank_offsetPiS_S_Pciii)
        .other          _Z18update_rank_offsetPiS_S_Pciii,@"STO_CUDA_ENTRY STV_DEFAULT"
_Z18update_rank_offsetPiS_S_Pciii:
.text._Z18update_rank_offsetPiS_S_Pciii:
[----:B------:R-:W-:Y:S01]  /*0000*/  LDC R1, c[0x0][0x37c] ;  /* 0x0000df00ff017b82 */ /* 0x000fe20000000800 */
[----:B------:R-:W0:Y:S07]  /*0010*/  S2R R3, SR_TID.X ;  /* 0x0000000000037919 */ /* 0x000e2e0000002100 */
[----:B------:R-:W0:Y:S01]  /*0020*/  S2UR UR4, SR_CTAID.X ;  /* 0x00000000000479c3 */ /* 0x000e220000002500 */
[----:B------:R-:W1:Y:S01]  /*0030*/  LDCU UR5, c[0x0][0x3a4] ;  /* 0x00007480ff0577ac */ /* 0x000e620008000800 */
[----:B------:R-:W2:Y:S06]  /*0040*/  LDCU UR6, c[0x0][0x3a8] ;  /* 0x00007500ff0677ac */ /* 0x000eac0008000800 */
[----:B------:R-:W0:Y:S02]  /*0050*/  LDC R0, c[0x0][0x360] ;  /* 0x0000d800ff007b82 */ /* 0x000e240000000800 */
[----:B0-----:R-:W-:-:S05]  /*0060*/  IMAD R0, R0, UR4, R3 ;  /* 0x0000000400007c24 */ /* 0x001fca000f8e0203 */
[----:B-1----:R-:W-:-:S04]  /*0070*/  IADD3 R5, PT, PT, R0, UR5, RZ ;  /* 0x0000000500057c10 */ /* 0x002fc8000fffe0ff */
[----:B--2---:R-:W-:-:S13]  /*0080*/  ISETP.GE.AND P0, PT, R5, UR6, PT ;  /* 0x0000000605007c0c */ /* 0x004fda000bf06270 */
[----:B------:R-:W-:Y:S05]  /*0090*/  @P0 EXIT ;  /* 0x000000000000094d */ /* 0x000fea0003800000 */
[----:B------:R-:W0:Y:S01]  /*00a0*/  LDC.64 R2, c[0x0][0x380] ;  /* 0x0000e000ff027b82 */ /* 0x000e220000000a00 */
[----:B------:R-:W1:Y:S01]  /*00b0*/  LDCU.64 UR4, c[0x0][0x358] ;  /* 0x00006b00ff0477ac */ /* 0x000e620008000a00 */
[----:B------:R-:W2:Y:S01]  /*00c0*/  LDCU UR6, c[0x0][0x3a0] ;  /* 0x00007400ff0677ac */ /* 0x000ea20008000800 */
[----:B0-----:R-:W-:-:S06]  /*00d0*/  IMAD.WIDE R2, R5, 0x4, R2 ;  /* 0x0000000405027825 */ /* 0x001fcc00078e0202 */
[----:B-1----:R-:W2:Y:S02]  /*00e0*/  LDG.E R2, desc[UR4][R2.64] ;  /* 0x0000000402027981 */ /* 0x002ea4000c1e1900 */
[----:B--2---:R-:W-:-:S04]  /*00f0*/  IADD3 R5, PT, PT, R2, -UR6, RZ ;  /* 0x8000000602057c10 */ /* 0x004fc8000fffe0ff */
[----:B------:R-:W-:-:S13]  /*0100*/  ISETP.GE.AND P0, PT, R5, RZ, PT ;  /* 0x000000ff0500720c */ /* 0x000fda0003f06270 */
[----:B------:R-:W-:Y:S05]  /*0110*/  @!P0 EXIT ;  /* 0x000000000000894d */ /* 0x000fea0003800000 */
[----:B------:R-:W0:Y:S01]  /*0120*/  LDC.64 R2, c[0x0][0x388] ;  /* 0x0000e200ff027b82 */ /* 0x000e220000000a00 */
[----:B------:R-:W-:Y:S01]  /*0130*/  IMAD.MOV.U32 R11, RZ, RZ, 0x1 ;  /* 0x00000001ff0b7424 */ /* 0x000fe200078e00ff */
[----:B------:R-:W1:Y:S01]  /*0140*/  LDCU.64 UR6, c[0x0][0x398] ;  /* 0x00007300ff0677ac */ /* 0x000e620008000a00 */
[----:B0-----:R-:W-:-:S05]  /*0150*/  IMAD.WIDE.U32 R2, R5, 0x4, R2 ;  /* 0x0000000405027825 */ /* 0x001fca00078e0002 */
[----:B------:R-:W0:Y:S01]  /*0160*/  LDC.64 R4, c[0x0][0x390] ;  /* 0x0000e400ff047b82 */ /* 0x000e220000000a00 */
[----:B------:R-:W0:Y:S02]  /*0170*/  LDG.E R7, desc[UR4][R2.64] ;  /* 0x0000000402077981 */ /* 0x000e24000c1e1900 */
[----:B0-----:R-:W-:-:S06]  /*0180*/  IMAD.WIDE R4, R7, 0x4, R4 ;  /* 0x0000000407047825 */ /* 0x001fcc00078e0204 */
[----:B------:R-:W2:Y:S01]  /*0190*/  ATOMG.E.ADD.STRONG.GPU PT, R4, desc[UR4][R4.64], R11 ;  /* 0x8000000b040479a8 */ /* 0x000ea200081ef104 */
[----:B------:R-:W-:Y:S01]  /*01a0*/  IMAD.MOV.U32 R0, RZ, RZ, 0x1 ;  /* 0x00000001ff007424 */ /* 0x000fe200078e00ff */
[----:B--2---:R-:W-:-:S04]  /*01b0*/  IADD3 R9, PT, PT, R7, R4, RZ ;  /* 0x0000000407097210 */ /* 0x004fc80007ffe0ff */
[C---:B-1----:R-:W-:Y:S01]  /*01c0*/  IADD3 R6, P0, PT, R9.reuse, UR6, RZ ;  /* 0x0000000609067c10 */ /* 0x042fe2000ff1e0ff */
[----:B------:R-:W-:Y:S03]  /*01d0*/  STG.E desc[UR4][R2.64], R9 ;  /* 0x0000000902007986 */ /* 0x000fe6000c101904 */
[----:B------:R-:W-:-:S05]  /*01e0*/  LEA.HI.X.SX32 R7, R9, UR7, 0x1, P0 ;  /* 0x0000000709077c11 */ /* 0x000fca00080f0eff */
[----:B------:R-:W-:Y:S01]  /*01f0*/  STG.E.U8 desc[UR4][R6.64], R0 ;  /* 0x0000000006007986 */ /* 0x000fe2000c101104 */
[----:B------:R-:W-:Y:S05]  /*0200*/  EXIT ;  /* 0x000000000000794d */ /* 0x000fea0003800000 */
.L_x_4:
        /* <DEDUP_REMOVED lines=15> */
.L_x_12:


//--------------------- .text._Z11assign_rankPiS_ii --------------------------
	.section	.text._Z11assign_rankPiS_ii,"ax",@progbits
	.align	128
        .global         _Z11assign_rankPiS_ii
        .type           _Z11assign_rankPiS_ii,@function
        .size           _Z11assign_rankPiS_ii,(.L_x_13 - _Z11assign_rankPiS_ii)
        .other          _Z11assign_rankPiS_ii,@"STO_CUDA_ENTRY STV_DEFAULT"
_Z11assign_rankPiS_ii:
.text._Z11assign_rankPiS_ii:
[----:B------:R-:W-:Y:S01]  /*0000*/  LDC R1, c[0x0][0x37c] ;  /* 0x0000df00ff017b82 */ /* 0x000fe20000000800 */
[----:B------:R-:W0:Y:S07]  /*0010*/  S2R R0, SR_TID.X ;  /* 0x0000000000007919 */ /* 0x000e2e0000002100 */
[----:B------:R-:W0:Y:S08]  /*0020*/  S2UR UR4, SR_CTAID.X ;  /* 0x00000000000479c3 */ /* 0x000e300000002500 */
[----:B------:R-:W0:Y:S08]  /*0030*/  LDC R3, c[0x0][0x360] ;  /* 0x0000d800ff037b82 */ /* 0x000e300000000800 */
[----:B------:R-:W1:Y:S01]  /*0040*/  LDC.64 R6, c[0x0][0x390] ;  /* 0x0000e400ff067b82 */ /* 0x000e620000000a00 */
[----:B0-----:R-:W-:-:S05]  /*0050*/  IMAD R3, R3, UR4, R0 ;  /* 0x0000000403037c24 */ /* 0x001fca000f8e0200 */
[----:B-1----:R-:W-:-:S04]  /*0060*/  IADD3 R0, PT, PT, R3, R6, RZ ;  /* 0x0000000603007210 */ /* 0x002fc80007ffe0ff */
[----:B------:R-:W-:-:S13]  /*0070*/  ISETP.GE.AND P0, PT, R0, R7, PT ;  /* 0x000000070000720c */ /* 0x000fda0003f06270 */
        /* <DEDUP_REMOVED lines=9> */
.L_x_5:
        /* <DEDUP_REMOVED lines=15> */
.L_x_13:


//--------------------- .text._Z12init_bucketsPKiPiPcS2_i --------------------------
	.section	.text._Z12init_bucketsPKiPiPcS2_i,"ax",@progbits
	.align	128
        .global         _Z12init_bucketsPKiPiPcS2_i
        .type           _Z12init_bucketsPKiPiPcS2_i,@function
        .size           _Z12init_bucketsPKiPiPcS2_i,(.L_x_14 - _Z12init_bucketsPKiPiPcS2_i)
        .other          _Z12init_bucketsPKiPiPcS2_i,@"STO_CUDA_ENTRY STV_DEFAULT"
_Z12init_bucketsPKiPiPcS2_i:
.text._Z12init_bucketsPKiPiPcS2_i:
        /* <DEDUP_REMOVED lines=9> */
[C---:B------:R-:W-:Y:S01]  /*0090*/  ISETP.NE.AND P0, PT, R11.reuse, RZ, PT ;  /* 0x000000ff0b00720c */ /* 0x040fe20003f05270 */
[----:B------:R-:W1:Y:S01]  /*00a0*/  LDCU.64 UR4, c[0x0][0x358] ;  /* 0x00006b00ff0477ac */ /* 0x000e620008000a00 */
[----:B------:R-:W2:Y:S05]  /*00b0*/  LDCU.128 UR8, c[0x0][0x390] ;  /* 0x00007200ff0877ac */ /* 0x000eaa0008000c00 */
[----:B------:R-:W3:Y:S06]  /*00c0*/  LDC.64 R6, c[0x0][0x380] ;  /* 0x0000e000ff067b82 */ /* 0x000eec0000000a00 */
[----:B0-----:R-:W-:-:S05]  /*00d0*/  @P0 IMAD.WIDE R2, R11, 0x4, R2 ;  /* 0x000000040b020825 */ /* 0x001fca00078e0202 */
[----:B-1----:R-:W3:Y:S04]  /*00e0*/  @P0 LDG.E R5, desc[UR4][R2.64] ;  /* 0x0000000402050981 */ /* 0x002ee8000c1e1900 */
[----:B------:R-:W4:Y:S01]  /*00f0*/  @P0 LDG.E R9, desc[UR4][R2.64+-0x4] ;  /* 0xfffffc0402090981 */ /* 0x000f22000c1e1900 */
[----:B---3--:R-:W-:-:S04]  /*0100*/  @P0 IMAD.WIDE R4, R5, 0x4, R6 ;  /* 0x0000000405040825 */ /* 0x008fc800078e0206 */
[----:B----4-:R-:W-:Y:S02]  /*0110*/  @P0 IMAD.WIDE R6, R9, 0x4, R6 ;  /* 0x0000000409060825 */ /* 0x010fe400078e0206 */
[----:B------:R-:W3:Y:S04]  /*0120*/  @P0 LDG.E R4, desc[UR4][R4.64] ;  /* 0x0000000404040981 */ /* 0x000ee8000c1e1900 */
[----:B------:R-:W3:Y:S01]  /*0130*/  @P0 LDG.E R7, desc[UR4][R6.64] ;  /* 0x0000000406070981 */ /* 0x000ee2000c1e1900 */
[----:B------:R-:W-:Y:S02]  /*0140*/  SHF.R.S32.HI R0, RZ, 0x1f, R11 ;  /* 0x0000001fff007819 */ /* 0x000fe4000001140b */
[C---:B--2---:R-:W-:Y:S02]  /*0150*/  IADD3 R8, P1, PT, R11.reuse, UR8, RZ ;  /* 0x000000080b087c10 */ /* 0x044fe4000ff3e0ff */
[----:B------:R-:W-:-:S02]  /*0160*/  IADD3 R10, P2, PT, R11, UR10, RZ ;  /* 0x0000000a0b0a7c10 */ /* 0x000fc4000ff5e0ff */
[C---:B------:R-:W-:Y:S02]  /*0170*/  IADD3.X R9, PT, PT, R0.reuse, UR9, RZ, P1, !PT ;  /* 0x0000000900097c10 */ /* 0x040fe40008ffe4ff */
[----:B------:R-:W-:Y:S02]  /*0180*/  IADD3.X R11, PT, PT, R0, UR11, RZ, P2, !PT ;  /* 0x0000000b000b7c10 */ /* 0x000fe400097fe4ff */
[----:B---3--:R-:W-:-:S04]  /*0190*/  ISETP.NE.OR P0, PT, R4, R7, !P0 ;  /* 0x000000070400720c */ /* 0x008fc80004705670 */
[----:B------:R-:W-:-:S05]  /*01a0*/  SEL R3, RZ, 0x1, !P0 ;  /* 0x00000001ff037807 */ /* 0x000fca0004000000 */
[----:B------:R-:W-:Y:S04]  /*01b0*/  STG.E.U8 desc[UR4][R8.64], R3 ;  /* 0x0000000308007986 */ /* 0x000fe8000c101104 */
[----:B------:R-:W-:Y:S01]  /*01c0*/  STG.E.U8 desc[UR4][R10.64], RZ ;  /* 0x000000ff0a007986 */ /* 0x000fe2000c101104 */
[----:B------:R-:W-:Y:S05]  /*01d0*/  EXIT ;  /* 0x000000000000794d */ /* 0x000fea0003800000 */
.L_x_6:
        /* <DEDUP_REMOVED lines=10> */
.L_x_14:


//--------------------- .text._Z10assign_posPKiPiS1_i --------------------------
	.section	.text._Z10assign_posPKiPiS1_i,"ax",@progbits
	.align	128
        .global         _Z10assign_posPKiPiS1_i
        .type           _Z10assign_posPKiPiS1_i,@function
        .size           _Z10assign_posPKiPiS1_i,(.L_x_15 - _Z10assign_posPKiPiS1_i)
        .other          _Z10assign_posPKiPiS1_i,@"STO_CUDA_ENTRY STV_DEFAULT"
_Z10assign_posPKiPiS1_i:
.text._Z10assign_posPKiPiS1_i:
        /* <DEDUP_REMOVED lines=11> */
[----:B------:R-:W-:-:S07]  /*00b0*/  MOV R11, 0xffffffff ;  /* 0xffffffff000b7802 */ /* 0x000fce0000000f00 */
[----:B------:R-:W3:Y:S01]  /*00c0*/  LDC.64 R6, c[0x0][0x388] ;  /* 0x0000e200ff067b82 */ /* 0x000ee20000000a00 */
[----:B0-----:R-:W-:-:S06]  /*00d0*/  IMAD.WIDE R2, R9, 0x4, R2 ;  /* 0x0000000409027825 */ /* 0x001fcc00078e0202 */
[----:B-1----:R-:W2:Y:S02]  /*00e0*/  LDG.E R3, desc[UR4][R2.64] ;  /* 0x0000000402037981 */ /* 0x002ea4000c1e1900 */
[----:B--2---:R-:W-:-:S06]  /*00f0*/  IMAD.WIDE R4, R3, 0x4, R4 ;  /* 0x0000000403047825 */ /* 0x004fcc00078e0204 */
[----:B------:R-:W3:Y:S02]  /*0100*/  ATOMG.E.ADD.STRONG.GPU PT, R5, desc[UR4][R4.64], R11 ;  /* 0x8000000b040579a8 */ /* 0x000ee400081ef104 */
[----:B---3--:R-:W-:-:S05]  /*0110*/  IMAD.WIDE R6, R5, 0x4, R6 ;  /* 0x0000000405067825 */ /* 0x008fca00078e0206 */
[----:B------:R-:W-:Y:S01]  /*0120*/  STG.E desc[UR4][R6.64+-0x4], R9 ;  /* 0xfffffc0906007986 */ /* 0x000fe2000c101904 */
[----:B------:R-:W-:Y:S05]  /*0130*/  EXIT ;  /* 0x000000000000794d */ /* 0x000fea0003800000 */
.L_x_7:
        /* <DEDUP_REMOVED lines=12> */
.L_x_15:


//--------------------- .text._Z14calculate_freqPiiS_ --------------------------
	.section	.text._Z14calculate_freqPiiS_,"ax",@progbits
	.align	128
        .global         _Z14calculate_freqPiiS_
        .type           _Z14calculate_freqPiiS_,@function
        .size           _Z14calculate_freqPiiS_,(.L_x_16 - _Z14calculate_freqPiiS_)
        .other          _Z14calculate_freqPiiS_,@"STO_CUDA_ENTRY STV_DEFAULT"
_Z14calculate_freqPiiS_:
.text._Z14calculate_freqPiiS_:
        /* <DEDUP_REMOVED lines=10> */
[----:B0-----:R-:W-:-:S06]  /*00a0*/  IMAD.WIDE R2, R5, 0x4, R2 ;  /* 0x0000000405027825 */ /* 0x001fcc00078e0202 */
[----:B------:R-:W0:Y:S01]  /*00b0*/  LDC.64 R4, c[0x0][0x390] ;  /* 0x0000e400ff047b82 */ /* 0x000e220000000a00 */
[----:B-1----:R-:W0:Y:S01]  /*00c0*/  LDG.E R3, desc[UR4][R2.64] ;  /* 0x0000000402037981 */ /* 0x002e22000c1e1900 */
[----:B------:R-:W-:Y:S02]  /*00d0*/  HFMA2 R7, -RZ, RZ, 0, 5.9604644775390625e-08 ;  /* 0x00000001ff077431 */ /* 0x000fe400000001ff */
[----:B0-----:R-:W-:-:S05]  /*00e0*/  IMAD.WIDE R4, R3, 0x4, R4 ;  /* 0x0000000403047825 */ /* 0x001fca00078e0204 */
[----:B------:R-:W-:Y:S01]  /*00f0*/  REDG.E.ADD.STRONG.GPU desc[UR4][R4.64], R7 ;  /* 0x000000070400798e */ /* 0x000fe2000c12e104 */
[----:B------:R-:W-:Y:S05]  /*0100*/  EXIT ;  /* 0x000000000000794d */ /* 0x000fea0003800000 */
.L_x_8:
        /* <DEDUP_REMOVED lines=15> */
.L_x_16:


//--------------------- .nv.shared.reserved.0     --------------------------
	.section	.nv.shared.reserved.0,"aw",@nobits
	.weak		__nv_reservedSMEM_offset_0_alias
	.size		__nv_reservedSMEM_offset_0_alias, 0, 64
	.other		__nv_reservedSMEM_offset_0_alias,@"STO_CUDA_RESERVED_SHARED STV_DEFAULT"
__nv_reservedSMEM_offset_0_alias:
	.zero		0
	.zero		64


//--------------------- .nv.constant0._Z10final_rankPiS_i --------------------------
	.section	.nv.constant0._Z10final_rankPiS_i,"a",@progbits
	.sectionflags	@""
	.align	4
.nv.constant0._Z10final_rankPiS_i:
	.zero		916


//--------------------- .nv.constant0._Z13update_pos_bhPiS_PcS0_i --------------------------
	.section	.nv.constant0._Z13update_pos_bhPiS_PcS0_i,"a",@progbits
	.sectionflags	@""
	.align	4
.nv.constant0._Z13update_pos_bhPiS_PcS0_i:
	.zero		932


//--------------------- .nv.constant0._Z9clean_b2hPiS_PcS0_iiii --------------------------
	.section	.nv.constant0._Z9clean_b2hPiS_PcS0_iiii,"a",@progbits
	.sectionflags	@""
	.align	4
.nv.constant0._Z9clean_b2hPiS_PcS0_iiii:
	.zero		944


//--------------------- .nv.constant0._Z18update_rank_offsetPiS_S_Pciii --------------------------
	.section	.nv.constant0._Z18update_rank_offsetPiS_S_Pciii,"a",@progbits
	.sectionflags	@""
	.align	4
.nv.constant0._Z18update_rank_offsetPiS_S_Pciii:
	.zero		940


//--------------------- .nv.constant0._Z11assign_rankPiS_ii --------------------------
	.section	.nv.constant0._Z11assign_rankPiS_ii,"a",@progbits
	.sectionflags	@""
	.align	4
.nv.constant0._Z11assign_rankPiS_ii:
	.zero		920


//--------------------- .nv.constant0._Z12init_bucketsPKiPiPcS2_i --------------------------
	.section	.nv.constant0._Z12init_bucketsPKiPiPcS2_i,"a",@progbits
	.sectionflags	@""
	.align	4
.nv.constant0._Z12init_bucketsPKiPiPcS2_i:
	.zero		932


//--------------------- .nv.constant0._Z10assign_posPKiPiS1_i --------------------------
	.section	.nv.constant0._Z10assign_posPKiPiS1_i,"a",@progbits
	.sectionflags	@""
	.align	4
.nv.constant0._Z10assign_posPKiPiS1_i:
	.zero		924


//--------------------- .nv.constant0._Z14calculate_freqPiiS_ --------------------------
	.section	.nv.constant0._Z14calculate_freqPiiS_,"a",@progbits
	.sectionflags	@""
	.align	4
.nv.constant0._Z14calculate_freqPiiS_:
	.zero		920


//--------------------- SYMBOLS --------------------------

	.type		.nv.reservedSmem.offset0,@object
	.size		.nv.reservedSmem.offset0,0x4
